	.target	sm_90a

	.elftype	@"ET_EXEC"


//--------------------- .note.nv.tkinfo           --------------------------
	.section	.note.nv.tkinfo,"",@"SHT_NOTE"
	.sectionflags	@"SHF_NOTE_NV_TKINFO"
	.tkinfo
        /*0018*/ 	.word	0x00000002
        /*0030*/ 	.string	""
        /*0030*/ 	.string	"ptxas"
        /*0030*/ 	.string	"Cuda compilation tools, release 13.0, V13.0.88"
        /*0030*/ 	.string	"Build cuda_13.0.r13.0/compiler.36424714_0"
        /*0030*/ 	.string	"-arch sm_90a -m 64 "



//--------------------- .note.nv.cuinfo           --------------------------
	.section	.note.nv.cuinfo,"",@"SHT_NOTE"
	.sectionflags	@"SHF_NOTE_NV_CUINFO"
        /*0018*/ 	.short	0x0002
        /*001a*/ 	.short	0x005a
        /*001c*/ 	.short	0x0082
	.zero		2


//--------------------- .nv.info                  --------------------------
	.section	.nv.info,"",@"SHT_CUDA_INFO"
	.align	4


	//----- nvinfo : EIATTR_REGCOUNT
	.align		4
        /*0000*/ 	.byte	0x04, 0x2f
        /*0002*/ 	.short	(.L_15 - .L_14)
	.align		4
.L_14:
        /*0004*/ 	.word	index@(_ZN7cutlass13device_kernelINS_4gemm6kernel13GemmUniversalIN4cute5tupleIJiiiiEEENS1_10collective13CollectiveMmaINS1_34MainloopSm90TmaGmmaWarpSpecializedILi4ENS5_IJNS4_1CILi2EEESB_NSA_ILi1EEEEEENS1_35KernelTmaWarpSpecializedCooperativeEEENS5_IJNSA_ILi128EEENSA_ILi256EEENSA_ILi64EEEEEENS_6half_tENS5_IJlSC_lEEESK_SL_NS4_8TiledMMAINS4_8MMA_AtomIJNS4_4SM904GMMA26MMA_64x256x16_F32F16F16_SSILNSP_5MajorE0ELSR_0ELNSP_7ScaleInE1ELSS_1EEEEEENS4_6LayoutINS5_IJSB_SC_SC_EEENS5_IJSC_NSA_ILi0EEESX_EEEEENS5_IJNS4_10UnderscoreES10_S10_EEEEENS4_23SM90_TMA_LOAD_MULTICASTENS4_14ComposedLayoutINS4_7SwizzleILi3ELi4ELi3EEENS4_18smem_ptr_flag_bitsILi16EEENSV_INS5_IJNSA_ILi8EEESI_EEENS5_IJSI_SC_EEEEEEEvNS4_8identityES13_S1D_vS1E_EENS_8epilogue10collective6detail29Sm90TmaWarpSpecializedAdapterINS1H_15DefaultEpilogueISK_SL_SL_NS1G_6thread17LinearCombinationISK_Li1EffLNS1L_9ScaleType4KindE0ELNS_15FloatRoundStyleE2ESK_EENS1_15EpilogueDefaultEEEEEvvEEEEvNT_6ParamsE)
        /*0008*/ 	.word	0x000000a8


	//----- nvinfo : EIATTR_FRAME_SIZE
	.align		4
.L_15:
        /*000c*/ 	.byte	0x04, 0x11
        /*000e*/ 	.short	(.L_17 - .L_16)
	.align		4
.L_16:
        /*0010*/ 	.word	index@(_ZN7cutlass13device_kernelINS_4gemm6kernel13GemmUniversalIN4cute5tupleIJiiiiEEENS1_10collective13CollectiveMmaINS1_34MainloopSm90TmaGmmaWarpSpecializedILi4ENS5_IJNS4_1CILi2EEESB_NSA_ILi1EEEEEENS1_35KernelTmaWarpSpecializedCooperativeEEENS5_IJNSA_ILi128EEENSA_ILi256EEENSA_ILi64EEEEEENS_6half_tENS5_IJlSC_lEEESK_SL_NS4_8TiledMMAINS4_8MMA_AtomIJNS4_4SM904GMMA26MMA_64x256x16_F32F16F16_SSILNSP_5MajorE0ELSR_0ELNSP_7ScaleInE1ELSS_1EEEEEENS4_6LayoutINS5_IJSB_SC_SC_EEENS5_IJSC_NSA_ILi0EEESX_EEEEENS5_IJNS4_10UnderscoreES10_S10_EEEEENS4_23SM90_TMA_LOAD_MULTICASTENS4_14ComposedLayoutINS4_7SwizzleILi3ELi4ELi3EEENS4_18smem_ptr_flag_bitsILi16EEENSV_INS5_IJNSA_ILi8EEESI_EEENS5_IJSI_SC_EEEEEEEvNS4_8identityES13_S1D_vS1E_EENS_8epilogue10collective6detail29Sm90TmaWarpSpecializedAdapterINS1H_15DefaultEpilogueISK_SL_SL_NS1G_6thread17LinearCombinationISK_Li1EffLNS1L_9ScaleType4KindE0ELNS_15FloatRoundStyleE2ESK_EENS1_15EpilogueDefaultEEEEEvvEEEEvNT_6ParamsE)
        /*0014*/ 	.word	0x00000000


	//----- nvinfo : EIATTR_MIN_STACK_SIZE
	.align		4
.L_17:
        /*0018*/ 	.byte	0x04, 0x12
        /*001a*/ 	.short	(.L_19 - .L_18)
	.align		4
.L_18:
        /*001c*/ 	.word	index@(_ZN7cutlass13device_kernelINS_4gemm6kernel13GemmUniversalIN4cute5tupleIJiiiiEEENS1_10collective13CollectiveMmaINS1_34MainloopSm90TmaGmmaWarpSpecializedILi4ENS5_IJNS4_1CILi2EEESB_NSA_ILi1EEEEEENS1_35KernelTmaWarpSpecializedCooperativeEEENS5_IJNSA_ILi128EEENSA_ILi256EEENSA_ILi64EEEEEENS_6half_tENS5_IJlSC_lEEESK_SL_NS4_8TiledMMAINS4_8MMA_AtomIJNS4_4SM904GMMA26MMA_64x256x16_F32F16F16_SSILNSP_5MajorE0ELSR_0ELNSP_7ScaleInE1ELSS_1EEEEEENS4_6LayoutINS5_IJSB_SC_SC_EEENS5_IJSC_NSA_ILi0EEESX_EEEEENS5_IJNS4_10UnderscoreES10_S10_EEEEENS4_23SM90_TMA_LOAD_MULTICASTENS4_14ComposedLayoutINS4_7SwizzleILi3ELi4ELi3EEENS4_18smem_ptr_flag_bitsILi16EEENSV_INS5_IJNSA_ILi8EEESI_EEENS5_IJSI_SC_EEEEEEEvNS4_8identityES13_S1D_vS1E_EENS_8epilogue10collective6detail29Sm90TmaWarpSpecializedAdapterINS1H_15DefaultEpilogueISK_SL_SL_NS1G_6thread17LinearCombinationISK_Li1EffLNS1L_9ScaleType4KindE0ELNS_15FloatRoundStyleE2ESK_EENS1_15EpilogueDefaultEEEEEvvEEEEvNT_6ParamsE)
        /*0020*/ 	.word	0x00000000
.L_19:


//--------------------- .nv.compat                --------------------------
	.section	.nv.compat,"",@"SHT_CUDA_COMPAT_INFO"
	.align	4
        /*0000*/ 	.byte	0x02, 0x09, 0x01, 0x00, 0x02, 0x02, 0x04, 0x00, 0x02, 0x05, 0x05, 0x00, 0x03, 0x07, 0x01, 0x01
        /*0010*/ 	.byte	0x02, 0x03, 0x01, 0x00, 0x02, 0x06, 0x01, 0x00, 0x04, 0x0b, 0x08, 0x00, 0x00, 0x00, 0x00, 0x00
        /*0020*/ 	.byte	0x00, 0x00, 0x00, 0x00


//--------------------- .nv.info._ZN7cutlass13device_kernelINS_4gemm6kernel13GemmUniversalIN4cute5tupleIJiiiiEEENS1_10collective13CollectiveMmaINS1_34MainloopSm90TmaGmmaWarpSpecializedILi4ENS5_IJNS4_1CILi2EEESB_NSA_ILi1EEEEEENS1_35KernelTmaWarpSpecializedCooperativeEEENS5_IJNSA_ILi128EEENSA_ILi256EEENSA_ILi64EEEEEENS_6half_tENS5_IJlSC_lEEESK_SL_NS4_8TiledMMAINS4_8MMA_AtomIJNS4_4SM904GMMA26MMA_64x256x16_F32F16F16_SSILNSP_5MajorE0ELSR_0ELNSP_7ScaleInE1ELSS_1EEEEEENS4_6LayoutINS5_IJSB_SC_SC_EEENS5_IJSC_NSA_ILi0EEESX_EEEEENS5_IJNS4_10UnderscoreES10_S10_EEEEENS4_23SM90_TMA_LOAD_MULTICASTENS4_14ComposedLayoutINS4_7SwizzleILi3ELi4ELi3EEENS4_18smem_ptr_flag_bitsILi16EEENSV_INS5_IJNSA_ILi8EEESI_EEENS5_IJSI_SC_EEEEEEEvNS4_8identityES13_S1D_vS1E_EENS_8epilogue10collective6detail29Sm90TmaWarpSpecializedAdapterINS1H_15DefaultEpilogueISK_SL_SL_NS1G_6thread17LinearCombinationISK_Li1EffLNS1L_9ScaleType4KindE0ELNS_15FloatRoundStyleE2ESK_EENS1_15EpilogueDefaultEEEEEvvEEEEvNT_6ParamsE --------------------------
	.section	.nv.info._ZN7cutlass13device_kernelINS_4gemm6kernel13GemmUniversalIN4cute5tupleIJiiiiEEENS1_10collective13CollectiveMmaINS1_34MainloopSm90TmaGmmaWarpSpecializedILi4ENS5_IJNS4_1CILi2EEESB_NSA_ILi1EEEEEENS1_35KernelTmaWarpSpecializedCooperativeEEENS5_IJNSA_ILi128EEENSA_ILi256EEENSA_ILi64EEEEEENS_6half_tENS5_IJlSC_lEEESK_SL_NS4_8TiledMMAINS4_8MMA_AtomIJNS4_4SM904GMMA26MMA_64x256x16_F32F16F16_SSILNSP_5MajorE0ELSR_0ELNSP_7ScaleInE1ELSS_1EEEEEENS4_6LayoutINS5_IJSB_SC_SC_EEENS5_IJSC_NSA_ILi0EEESX_EEEEENS5_IJNS4_10UnderscoreES10_S10_EEEEENS4_23SM90_TMA_LOAD_MULTICASTENS4_14ComposedLayoutINS4_7SwizzleILi3ELi4ELi3EEENS4_18smem_ptr_flag_bitsILi16EEENSV_INS5_IJNSA_ILi8EEESI_EEENS5_IJSI_SC_EEEEEEEvNS4_8identityES13_S1D_vS1E_EENS_8epilogue10collective6detail29Sm90TmaWarpSpecializedAdapterINS1H_15DefaultEpilogueISK_SL_SL_NS1G_6thread17LinearCombinationISK_Li1EffLNS1L_9ScaleType4KindE0ELNS_15FloatRoundStyleE2ESK_EENS1_15EpilogueDefaultEEEEEvvEEEEvNT_6ParamsE,"",@"SHT_CUDA_INFO"
	.sectionflags	@""
	.align	4


	//----- nvinfo : EIATTR_CUDA_API_VERSION
	.align		4
        /*0000*/ 	.byte	0x04, 0x37
        /*0002*/ 	.short	(.L_21 - .L_20)
.L_20:
        /*0004*/ 	.word	0x00000082


	//----- nvinfo : EIATTR_KPARAM_INFO
	.align		4
.L_21:
        /*0008*/ 	.byte	0x04, 0x17
        /*000a*/ 	.short	(.L_23 - .L_22)
.L_22:
        /*000c*/ 	.word	0x00000000
        /*0010*/ 	.short	0x0000
        /*0012*/ 	.short	0x0070
        /*0014*/ 	.byte	0x00, 0xf0, 0x01, 0x10


	//----- nvinfo : EIATTR_SPARSE_MMA_MASK
	.align		4
.L_23:
        /*0018*/ 	.byte	0x03, 0x50
        /*001a*/ 	.short	0x0000


	//----- nvinfo : EIATTR_MAXREG_COUNT
	.align		4
        /*001c*/ 	.byte	0x03, 0x1b
        /*001e*/ 	.short	0x00a8


	//----- nvinfo : EIATTR_NUM_BARRIERS
	.align		4
        /*0020*/ 	.byte	0x02, 0x4c
        /*0022*/ 	.byte	0x01
	.zero		1


	//----- nvinfo : EIATTR_EXTERNS
	.align		4
        /*0024*/ 	.byte	0x04, 0x0f
        /*0026*/ 	.short	(.L_25 - .L_24)


	//   ....[0]....
	.align		4
.L_24:
        /*0028*/ 	.word	index@(__assertfail)


	//----- nvinfo : EIATTR_MERCURY_ISA_VERSION
	.align		4
.L_25:
        /*002c*/ 	.byte	0x03, 0x5f
        /*002e*/ 	.short	0x0101


	//----- nvinfo : EIATTR_INT_WARP_WIDE_INSTR_OFFSETS
	.align		4
        /*0030*/ 	.byte	0x04, 0x31
        /*0032*/ 	.short	(.L_27 - .L_26)


	//   ....[0]....
.L_26:
        /*0034*/ 	.word	0x00000480


	//   ....[1]....
        /*0038*/ 	.word	0x000004b0


	//   ....[2]....
        /*003c*/ 	.word	0x00000670


	//   ....[3]....
        /*0040*/ 	.word	0x00001d30


	//----- nvinfo : EIATTR_COOP_GROUP_MASK_REGIDS
	.align		4
.L_27:
        /*0044*/ 	.byte	0x04, 0x29
        /*0046*/ 	.short	(.L_29 - .L_28)


	//   ....[0]....
.L_28:
        /*0048*/ 	.word	0xffffffff


	//   ....[1]....
        /*004c*/ 	.word	0xffffffff


	//   ....[2]....
        /*0050*/ 	.word	0xffffffff


	//   ....[3]....
        /*0054*/ 	.word	0xffffffff


	//   ....[4]....
        /*0058*/ 	.word	0xffffffff


	//   ....[5]....
        /*005c*/ 	.word	0xffffffff


	//----- nvinfo : EIATTR_COOP_GROUP_INSTR_OFFSETS
	.align		4
.L_29:
        /*0060*/ 	.byte	0x04, 0x28
        /*0062*/ 	.short	(.L_31 - .L_30)


	//   ....[0]....
.L_30:
        /*0064*/ 	.word	0x00000060


	//   ....[1]....
        /*0068*/ 	.word	0x00000070


	//   ....[2]....
        /*006c*/ 	.word	0x00000130


	//   ....[3]....
        /*0070*/ 	.word	0x000002d0


	//   ....[4]....
        /*0074*/ 	.word	0x000007f0


	//   ....[5]....
        /*0078*/ 	.word	0x00001240


	//----- nvinfo : EIATTR_REG_RECONFIG
	.align		4
.L_31:
        /*007c*/ 	.byte	0x01, 0x54
	.zero		2


	//----- nvinfo : EIATTR_SYSCALL_OFFSETS
	.align		4
        /*0080*/ 	.byte	0x04, 0x46
        /*0082*/ 	.short	(.L_33 - .L_32)


	//   ....[0]....
.L_32:
        /*0084*/ 	.word	0x00001400


	//----- nvinfo : EIATTR_MBARRIER_INSTR_OFFSETS
	.align		4
.L_33:
        /*0088*/ 	.byte	0x04, 0x39
        /*008a*/ 	.short	(.L_35 - .L_34)


	//   ....[0]....
.L_34:
        /*008c*/ 	.word	0x00000230
        /*0090*/ 	.word	0x000000ff
        /*0094*/ 	.word	0x00000000
        /*0098*/ 	.short	0x0100
        /*009a*/ 	.byte	0x08
	.zero		1


	//   ....[1]....
        /*009c*/ 	.word	0x00000240
        /*00a0*/ 	.word	0x000000ff
        /*00a4*/ 	.word	0x00000020
        /*00a8*/ 	.short	0x0100
        /*00aa*/ 	.byte	0x08
	.zero		1


	//   ....[2]....
        /*00ac*/ 	.word	0x00000250
        /*00b0*/ 	.word	0x000000ff
        /*00b4*/ 	.word	0x00000008
        /*00b8*/ 	.short	0x0100
        /*00ba*/ 	.byte	0x08
	.zero		1


	//   ....[3]....
        /*00bc*/ 	.word	0x00000260
        /*00c0*/ 	.word	0x000000ff
        /*00c4*/ 	.word	0x00000028
        /*00c8*/ 	.short	0x0100
        /*00ca*/ 	.byte	0x08
	.zero		1


	//   ....[4]....
        /*00cc*/ 	.word	0x00000270
        /*00d0*/ 	.word	0x000000ff
        /*00d4*/ 	.word	0x00000010
        /*00d8*/ 	.short	0x0100
        /*00da*/ 	.byte	0x08
	.zero		1


	//   ....[5]....
        /*00dc*/ 	.word	0x00000280
        /*00e0*/ 	.word	0x000000ff
        /*00e4*/ 	.word	0x00000030
        /*00e8*/ 	.short	0x0100
        /*00ea*/ 	.byte	0x08
	.zero		1


	//   ....[6]....
        /*00ec*/ 	.word	0x00000290
        /*00f0*/ 	.word	0x000000ff
        /*00f4*/ 	.word	0x00000018
        /*00f8*/ 	.short	0x0100
        /*00fa*/ 	.byte	0x08
	.zero		1


	//   ....[7]....
        /*00fc*/ 	.word	0x000002a0
        /*0100*/ 	.word	0x000000ff
        /*0104*/ 	.word	0x00000038
        /*0108*/ 	.short	0x0100
        /*010a*/ 	.byte	0x08
	.zero		1


	//   ....[8]....
        /*010c*/ 	.word	0x000006f0
        /*0110*/ 	.word	0x000000ff
        /*0114*/ 	.word	0x00000050
        /*0118*/ 	.short	0x0100
        /*011a*/ 	.byte	0x06
	.zero		1


	//   ....[9]....
        /*011c*/ 	.word	0x00000780
        /*0120*/ 	.word	0x000000ff
        /*0124*/ 	.word	0x00000058
        /*0128*/ 	.short	0x0100
        /*012a*/ 	.byte	0x06
	.zero		1


	//   ....[10]....
        /*012c*/ 	.word	0x000014c0
        /*0130*/ 	.word	0x00000003
        /*0134*/ 	.word	0x00000000
        /*0138*/ 	.short	0x010a
        /*013a*/ 	.byte	0x3f
	.zero		1


	//   ....[11]....
        /*013c*/ 	.word	0x00001500
        /*0140*/ 	.word	0x00000003
        /*0144*/ 	.word	0x00000000
        /*0148*/ 	.short	0x010a
        /*014a*/ 	.byte	0x3f
	.zero		1


	//   ....[12]....
        /*014c*/ 	.word	0x00001900
        /*0150*/ 	.word	0x00000005
        /*0154*/ 	.word	0x00000000
        /*0158*/ 	.short	0x010a
        /*015a*/ 	.byte	0x3f
	.zero		1


	//   ....[13]....
        /*015c*/ 	.word	0x00001940
        /*0160*/ 	.word	0x00000005
        /*0164*/ 	.word	0x00000000
        /*0168*/ 	.short	0x010a
        /*016a*/ 	.byte	0x3f
	.zero		1


	//   ....[14]....
        /*016c*/ 	.word	0x00001bd0
        /*0170*/ 	.word	0x00000005
        /*0174*/ 	.word	0x00000000
        /*0178*/ 	.short	0x0101
        /*017a*/ 	.byte	0x3f
	.zero		1


	//   ....[15]....
        /*017c*/ 	.word	0x00001db0
        /*0180*/ 	.word	0x00000003
        /*0184*/ 	.word	0x00000000
        /*0188*/ 	.short	0x0101
        /*018a*/ 	.byte	0x3f
	.zero		1


	//   ....[16]....
        /*018c*/ 	.word	0x0000ac90
        /*0190*/ 	.word	0x00000016
        /*0194*/ 	.word	0x00000020
        /*0198*/ 	.short	0x010a
        /*019a*/ 	.byte	0x3f
	.zero		1


	//   ....[17]....
        /*019c*/ 	.word	0x0000b070
        /*01a0*/ 	.word	0x00000004
        /*01a4*/ 	.word	0x00000058
        /*01a8*/ 	.short	0x0101
        /*01aa*/ 	.byte	0x3f
	.zero		1


	//   ....[18]....
        /*01ac*/ 	.word	0x0000b780
        /*01b0*/ 	.word	0x00000005
        /*01b4*/ 	.word	0x00000000
        /*01b8*/ 	.short	0x010a
        /*01ba*/ 	.byte	0x3f
	.zero		1


	//   ....[19]....
        /*01bc*/ 	.word	0x0000b800
        /*01c0*/ 	.word	0x00000007
        /*01c4*/ 	.word	0x00000000
        /*01c8*/ 	.short	0x010a
        /*01ca*/ 	.byte	0x3f
	.zero		1


	//   ....[20]....
        /*01cc*/ 	.word	0x0000b890
        /*01d0*/ 	.word	0x00000006
        /*01d4*/ 	.word	0x00000000
        /*01d8*/ 	.short	0x010a
        /*01da*/ 	.byte	0x3f
	.zero		1


	//   ....[21]....
        /*01dc*/ 	.word	0x0000b920
        /*01e0*/ 	.word	0x00000003
        /*01e4*/ 	.word	0x00000000
        /*01e8*/ 	.short	0x010a
        /*01ea*/ 	.byte	0x3f
	.zero		1


	//   ....[22]....
        /*01ec*/ 	.word	0x0000b980
        /*01f0*/ 	.word	0x00000003
        /*01f4*/ 	.word	0x00000000
        /*01f8*/ 	.short	0x010a
        /*01fa*/ 	.byte	0x3f
	.zero		1


	//   ....[23]....
        /*01fc*/ 	.word	0x0000b9d0
        /*0200*/ 	.word	0x00000005
        /*0204*/ 	.word	0x00000000
        /*0208*/ 	.short	0x010a
        /*020a*/ 	.byte	0x3f
	.zero		1


	//   ....[24]....
        /*020c*/ 	.word	0x0000baa0
        /*0210*/ 	.word	0x00000016
        /*0214*/ 	.word	0x00000020
        /*0218*/ 	.short	0x010a
        /*021a*/ 	.byte	0x3f
	.zero		1


	//   ....[25]....
        /*021c*/ 	.word	0x0000bb70
        /*0220*/ 	.word	0x00000005
        /*0224*/ 	.word	0x00000000
        /*0228*/ 	.short	0x010a
        /*022a*/ 	.byte	0x3f
	.zero		1


	//   ....[26]....
        /*022c*/ 	.word	0x0000bbc0
        /*0230*/ 	.word	0x00000007
        /*0234*/ 	.word	0x00000000
        /*0238*/ 	.short	0x010a
        /*023a*/ 	.byte	0x3f
	.zero		1


	//   ....[27]....
        /*023c*/ 	.word	0x0000bc10
        /*0240*/ 	.word	0x00000006
        /*0244*/ 	.word	0x00000000
        /*0248*/ 	.short	0x010a
        /*024a*/ 	.byte	0x3f
	.zero		1


	//----- nvinfo : EIATTR_NUM_MBARRIERS
	.align		4
.L_35:
        /*024c*/ 	.byte	0x03, 0x38
        /*024e*/ 	.short	0x000a


	//----- nvinfo : EIATTR_EXIT_INSTR_OFFSETS
	.align		4
        /*0250*/ 	.byte	0x04, 0x1c
        /*0252*/ 	.short	(.L_37 - .L_36)


	//   ....[0]....
.L_36:
        /*0254*/ 	.word	0x00000950


	//   ....[1]....
        /*0258*/ 	.word	0x00001170


	//   ....[2]....
        /*025c*/ 	.word	0x0000a2c0


	//   ....[3]....
        /*0260*/ 	.word	0x0000a820


	//   ....[4]....
        /*0264*/ 	.word	0x0000b970


	//----- nvinfo : EIATTR_MAX_THREADS
	.align		4
.L_37:
        /*0268*/ 	.byte	0x04, 0x05
        /*026a*/ 	.short	(.L_39 - .L_38)
.L_38:
        /*026c*/ 	.word	0x00000180
        /*0270*/ 	.word	0x00000001
        /*0274*/ 	.word	0x00000001


	//----- nvinfo : EIATTR_CRS_STACK_SIZE
	.align		4
.L_39:
        /*0278*/ 	.byte	0x04, 0x1e
        /*027a*/ 	.short	(.L_41 - .L_40)
.L_40:
        /*027c*/ 	.word	0x00000000


	//----- nvinfo : EIATTR_CBANK_PARAM_SIZE
	.align		4
.L_41:
        /*0280*/ 	.byte	0x03, 0x19
        /*0282*/ 	.short	0x0470


	//----- nvinfo : EIATTR_PARAM_CBANK
	.align		4
        /*0284*/ 	.byte	0x04, 0x0a
        /*0286*/ 	.short	(.L_43 - .L_42)
	.align		4
.L_42:
        /*0288*/ 	.word	index@(.nv.constant0._ZN7cutlass13device_kernelINS_4gemm6kernel13GemmUniversalIN4cute5tupleIJiiiiEEENS1_10collective13CollectiveMmaINS1_34MainloopSm90TmaGmmaWarpSpecializedILi4ENS5_IJNS4_1CILi2EEESB_NSA_ILi1EEEEEENS1_35KernelTmaWarpSpecializedCooperativeEEENS5_IJNSA_ILi128EEENSA_ILi256EEENSA_ILi64EEEEEENS_6half_tENS5_IJlSC_lEEESK_SL_NS4_8TiledMMAINS4_8MMA_AtomIJNS4_4SM904GMMA26MMA_64x256x16_F32F16F16_SSILNSP_5MajorE0ELSR_0ELNSP_7ScaleInE1ELSS_1EEEEEENS4_6LayoutINS5_IJSB_SC_SC_EEENS5_IJSC_NSA_ILi0EEESX_EEEEENS5_IJNS4_10UnderscoreES10_S10_EEEEENS4_23SM90_TMA_LOAD_MULTICASTENS4_14ComposedLayoutINS4_7SwizzleILi3ELi4ELi3EEENS4_18smem_ptr_flag_bitsILi16EEENSV_INS5_IJNSA_ILi8EEESI_EEENS5_IJSI_SC_EEEEEEEvNS4_8identityES13_S1D_vS1E_EENS_8epilogue10collective6detail29Sm90TmaWarpSpecializedAdapterINS1H_15DefaultEpilogueISK_SL_SL_NS1G_6thread17LinearCombinationISK_Li1EffLNS1L_9ScaleType4KindE0ELNS_15FloatRoundStyleE2ESK_EENS1_15EpilogueDefaultEEEEEvvEEEEvNT_6ParamsE)
        /*028c*/ 	.short	0x0210
        /*028e*/ 	.short	0x0470


	//----- nvinfo : EIATTR_SW_WAR
	.align		4
.L_43:
        /*0290*/ 	.byte	0x04, 0x36
        /*0292*/ 	.short	(.L_45 - .L_44)
.L_44:
        /*0294*/ 	.word	0x00000008
.L_45:


//--------------------- .nv.callgraph             --------------------------
	.section	.nv.callgraph,"",@"SHT_CUDA_CALLGRAPH"
	.align	4
	.sectionentsize	8
	.align		4
        /*0000*/ 	.word	0x00000000
	.align		4
        /*0004*/ 	.word	0xffffffff
	.align		4
        /*0008*/ 	.word	index@(_ZN7cutlass13device_kernelINS_4gemm6kernel13GemmUniversalIN4cute5tupleIJiiiiEEENS1_10collective13CollectiveMmaINS1_34MainloopSm90TmaGmmaWarpSpecializedILi4ENS5_IJNS4_1CILi2EEESB_NSA_ILi1EEEEEENS1_35KernelTmaWarpSpecializedCooperativeEEENS5_IJNSA_ILi128EEENSA_ILi256EEENSA_ILi64EEEEEENS_6half_tENS5_IJlSC_lEEESK_SL_NS4_8TiledMMAINS4_8MMA_AtomIJNS4_4SM904GMMA26MMA_64x256x16_F32F16F16_SSILNSP_5MajorE0ELSR_0ELNSP_7ScaleInE1ELSS_1EEEEEENS4_6LayoutINS5_IJSB_SC_SC_EEENS5_IJSC_NSA_ILi0EEESX_EEEEENS5_IJNS4_10UnderscoreES10_S10_EEEEENS4_23SM90_TMA_LOAD_MULTICASTENS4_14ComposedLayoutINS4_7SwizzleILi3ELi4ELi3EEENS4_18smem_ptr_flag_bitsILi16EEENSV_INS5_IJNSA_ILi8EEESI_EEENS5_IJSI_SC_EEEEEEEvNS4_8identityES13_S1D_vS1E_EENS_8epilogue10collective6detail29Sm90TmaWarpSpecializedAdapterINS1H_15DefaultEpilogueISK_SL_SL_NS1G_6thread17LinearCombinationISK_Li1EffLNS1L_9ScaleType4KindE0ELNS_15FloatRoundStyleE2ESK_EENS1_15EpilogueDefaultEEEEEvvEEEEvNT_6ParamsE)
	.align		4
        /*000c*/ 	.word	index@(__assertfail)
	.align		4
        /*0010*/ 	.word	0x00000000
	.align		4
        /*0014*/ 	.word	0xfffffffe
	.align		4
        /*0018*/ 	.word	0x00000000
	.align		4
        /*001c*/ 	.word	0xfffffffd
	.align		4
        /*0020*/ 	.word	0x00000000
	.align		4
        /*0024*/ 	.word	0xfffffffc


//--------------------- .nv.constant4             --------------------------
	.section	.nv.constant4,"a",@progbits
	.align	8
	.align		8
.nv.constant4:
        /*0000*/ 	.dword	__assertfail
	.align		8
        /*0008*/ 	.dword	__unnamed_1
	.align		8
        /*0010*/ 	.dword	_ZN40_INTERNAL_cec8e3df_4_k_cu_aed27d1a_262634cuda3std3__45__cpo5beginE
	.align		8
        /*0018*/ 	.dword	_ZN40_INTERNAL_cec8e3df_4_k_cu_aed27d1a_262634cuda3std3__45__cpo3endE
	.align		8
        /*0020*/ 	.dword	_ZN40_INTERNAL_cec8e3df_4_k_cu_aed27d1a_262634cuda3std3__45__cpo6cbeginE
	.align		8
        /*0028*/ 	.dword	_ZN40_INTERNAL_cec8e3df_4_k_cu_aed27d1a_262634cuda3std3__45__cpo4cendE
	.align		8
        /*0030*/ 	.dword	_ZN40_INTERNAL_cec8e3df_4_k_cu_aed27d1a_262634cuda3std3__442_GLOBAL__N__cec8e3df_4_k_cu_aed27d1a_262636ignoreE
	.align		8
        /*0038*/ 	.dword	_ZN40_INTERNAL_cec8e3df_4_k_cu_aed27d1a_262634cuda3std3__419piecewise_constructE
	.align		8
        /*0040*/ 	.dword	_ZN40_INTERNAL_cec8e3df_4_k_cu_aed27d1a_262634cuda3std3__48in_placeE
	.align		8
        /*0048*/ 	.dword	_ZN40_INTERNAL_cec8e3df_4_k_cu_aed27d1a_262634cuda3std6ranges3__45__cpo4swapE
	.align		8
        /*0050*/ 	.dword	_ZN40_INTERNAL_cec8e3df_4_k_cu_aed27d1a_262634cuda3std6ranges3__45__cpo9iter_moveE
	.align		8
        /*0058*/ 	.dword	_ZN40_INTERNAL_cec8e3df_4_k_cu_aed27d1a_262634cute7productE
	.align		8
        /*0060*/ 	.dword	_ZN40_INTERNAL_cec8e3df_4_k_cu_aed27d1a_262634cute1_E
	.align		8
        /*0068*/ 	.dword	$str$22
	.align		8
        /*0070*/ 	.dword	$str$23


//--------------------- .text._ZN7cutlass13device_kernelINS_4gemm6kernel13GemmUniversalIN4cute5tupleIJiiiiEEENS1_10collective13CollectiveMmaINS1_34MainloopSm90TmaGmmaWarpSpecializedILi4ENS5_IJNS4_1CILi2EEESB_NSA_ILi1EEEEEENS1_35KernelTmaWarpSpecializedCooperativeEEENS5_IJNSA_ILi128EEENSA_ILi256EEENSA_ILi64EEEEEENS_6half_tENS5_IJlSC_lEEESK_SL_NS4_8TiledMMAINS4_8MMA_AtomIJNS4_4SM904GMMA26MMA_64x256x16_F32F16F16_SSILNSP_5MajorE0ELSR_0ELNSP_7ScaleInE1ELSS_1EEEEEENS4_6LayoutINS5_IJSB_SC_SC_EEENS5_IJSC_NSA_ILi0EEESX_EEEEENS5_IJNS4_10UnderscoreES10_S10_EEEEENS4_23SM90_TMA_LOAD_MULTICASTENS4_14ComposedLayoutINS4_7SwizzleILi3ELi4ELi3EEENS4_18smem_ptr_flag_bitsILi16EEENSV_INS5_IJNSA_ILi8EEESI_EEENS5_IJSI_SC_EEEEEEEvNS4_8identityES13_S1D_vS1E_EENS_8epilogue10collective6detail29Sm90TmaWarpSpecializedAdapterINS1H_15DefaultEpilogueISK_SL_SL_NS1G_6thread17LinearCombinationISK_Li1EffLNS1L_9ScaleType4KindE0ELNS_15FloatRoundStyleE2ESK_EENS1_15EpilogueDefaultEEEEEvvEEEEvNT_6ParamsE --------------------------
	.section	.text._ZN7cutlass13device_kernelINS_4gemm6kernel13GemmUniversalIN4cute5tupleIJiiiiEEENS1_10collective13CollectiveMmaINS1_34MainloopSm90TmaGmmaWarpSpecializedILi4ENS5_IJNS4_1CILi2EEESB_NSA_ILi1EEEEEENS1_35KernelTmaWarpSpecializedCooperativeEEENS5_IJNSA_ILi128EEENSA_ILi256EEENSA_ILi64EEEEEENS_6half_tENS5_IJlSC_lEEESK_SL_NS4_8TiledMMAINS4_8MMA_AtomIJNS4_4SM904GMMA26MMA_64x256x16_F32F16F16_SSILNSP_5MajorE0ELSR_0ELNSP_7ScaleInE1ELSS_1EEEEEENS4_6LayoutINS5_IJSB_SC_SC_EEENS5_IJSC_NSA_ILi0EEESX_EEEEENS5_IJNS4_10UnderscoreES10_S10_EEEEENS4_23SM90_TMA_LOAD_MULTICASTENS4_14ComposedLayoutINS4_7SwizzleILi3ELi4ELi3EEENS4_18smem_ptr_flag_bitsILi16EEENSV_INS5_IJNSA_ILi8EEESI_EEENS5_IJSI_SC_EEEEEEEvNS4_8identityES13_S1D_vS1E_EENS_8epilogue10collective6detail29Sm90TmaWarpSpecializedAdapterINS1H_15DefaultEpilogueISK_SL_SL_NS1G_6thread17LinearCombinationISK_Li1EffLNS1L_9ScaleType4KindE0ELNS_15FloatRoundStyleE2ESK_EENS1_15EpilogueDefaultEEEEEvvEEEEvNT_6ParamsE,"ax",@progbits
	.align	128
.text._ZN7cutlass13device_kernelINS_4gemm6kernel13GemmUniversalIN4cute5tupleIJiiiiEEENS1_10collective13CollectiveMmaINS1_34MainloopSm90TmaGmmaWarpSpecializedILi4ENS5_IJNS4_1CILi2EEESB_NSA_ILi1EEEEEENS1_35KernelTmaWarpSpecializedCooperativeEEENS5_IJNSA_ILi128EEENSA_ILi256EEENSA_ILi64EEEEEENS_6half_tENS5_IJlSC_lEEESK_SL_NS4_8TiledMMAINS4_8MMA_AtomIJNS4_4SM904GMMA26MMA_64x256x16_F32F16F16_SSILNSP_5MajorE0ELSR_0ELNSP_7ScaleInE1ELSS_1EEEEEENS4_6LayoutINS5_IJSB_SC_SC_EEENS5_IJSC_NSA_ILi0EEESX_EEEEENS5_IJNS4_10UnderscoreES10_S10_EEEEENS4_23SM90_TMA_LOAD_MULTICASTENS4_14ComposedLayoutINS4_7SwizzleILi3ELi4ELi3EEENS4_18smem_ptr_flag_bitsILi16EEENSV_INS5_IJNSA_ILi8EEESI_EEENS5_IJSI_SC_EEEEEEEvNS4_8identityES13_S1D_vS1E_EENS_8epilogue10collective6detail29Sm90TmaWarpSpecializedAdapterINS1H_15DefaultEpilogueISK_SL_SL_NS1G_6thread17LinearCombinationISK_Li1EffLNS1L_9ScaleType4KindE0ELNS_15FloatRoundStyleE2ESK_EENS1_15EpilogueDefaultEEEEEvvEEEEvNT_6ParamsE:
        .type           _ZN7cutlass13device_kernelINS_4gemm6kernel13GemmUniversalIN4cute5tupleIJiiiiEEENS1_10collective13CollectiveMmaINS1_34MainloopSm90TmaGmmaWarpSpecializedILi4ENS5_IJNS4_1CILi2EEESB_NSA_ILi1EEEEEENS1_35KernelTmaWarpSpecializedCooperativeEEENS5_IJNSA_ILi128EEENSA_ILi256EEENSA_ILi64EEEEEENS_6half_tENS5_IJlSC_lEEESK_SL_NS4_8TiledMMAINS4_8MMA_AtomIJNS4_4SM904GMMA26MMA_64x256x16_F32F16F16_SSILNSP_5MajorE0ELSR_0ELNSP_7ScaleInE1ELSS_1EEEEEENS4_6LayoutINS5_IJSB_SC_SC_EEENS5_IJSC_NSA_ILi0EEESX_EEEEENS5_IJNS4_10UnderscoreES10_S10_EEEEENS4_23SM90_TMA_LOAD_MULTICASTENS4_14ComposedLayoutINS4_7SwizzleILi3ELi4ELi3EEENS4_18smem_ptr_flag_bitsILi16EEENSV_INS5_IJNSA_ILi8EEESI_EEENS5_IJSI_SC_EEEEEEEvNS4_8identityES13_S1D_vS1E_EENS_8epilogue10collective6detail29Sm90TmaWarpSpecializedAdapterINS1H_15DefaultEpilogueISK_SL_SL_NS1G_6thread17LinearCombinationISK_Li1EffLNS1L_9ScaleType4KindE0ELNS_15FloatRoundStyleE2ESK_EENS1_15EpilogueDefaultEEEEEvvEEEEvNT_6ParamsE,@function
        .size           _ZN7cutlass13device_kernelINS_4gemm6kernel13GemmUniversalIN4cute5tupleIJiiiiEEENS1_10collective13CollectiveMmaINS1_34MainloopSm90TmaGmmaWarpSpecializedILi4ENS5_IJNS4_1CILi2EEESB_NSA_ILi1EEEEEENS1_35KernelTmaWarpSpecializedCooperativeEEENS5_IJNSA_ILi128EEENSA_ILi256EEENSA_ILi64EEEEEENS_6half_tENS5_IJlSC_lEEESK_SL_NS4_8TiledMMAINS4_8MMA_AtomIJNS4_4SM904GMMA26MMA_64x256x16_F32F16F16_SSILNSP_5MajorE0ELSR_0ELNSP_7ScaleInE1ELSS_1EEEEEENS4_6LayoutINS5_IJSB_SC_SC_EEENS5_IJSC_NSA_ILi0EEESX_EEEEENS5_IJNS4_10UnderscoreES10_S10_EEEEENS4_23SM90_TMA_LOAD_MULTICASTENS4_14ComposedLayoutINS4_7SwizzleILi3ELi4ELi3EEENS4_18smem_ptr_flag_bitsILi16EEENSV_INS5_IJNSA_ILi8EEESI_EEENS5_IJSI_SC_EEEEEEEvNS4_8identityES13_S1D_vS1E_EENS_8epilogue10collective6detail29Sm90TmaWarpSpecializedAdapterINS1H_15DefaultEpilogueISK_SL_SL_NS1G_6thread17LinearCombinationISK_Li1EffLNS1L_9ScaleType4KindE0ELNS_15FloatRoundStyleE2ESK_EENS1_15EpilogueDefaultEEEEEvvEEEEvNT_6ParamsE,(.L_x_325 - _ZN7cutlass13device_kernelINS_4gemm6kernel13GemmUniversalIN4cute5tupleIJiiiiEEENS1_10collective13CollectiveMmaINS1_34MainloopSm90TmaGmmaWarpSpecializedILi4ENS5_IJNS4_1CILi2EEESB_NSA_ILi1EEEEEENS1_35KernelTmaWarpSpecializedCooperativeEEENS5_IJNSA_ILi128EEENSA_ILi256EEENSA_ILi64EEEEEENS_6half_tENS5_IJlSC_lEEESK_SL_NS4_8TiledMMAINS4_8MMA_AtomIJNS4_4SM904GMMA26MMA_64x256x16_F32F16F16_SSILNSP_5MajorE0ELSR_0ELNSP_7ScaleInE1ELSS_1EEEEEENS4_6LayoutINS5_IJSB_SC_SC_EEENS5_IJSC_NSA_ILi0EEESX_EEEEENS5_IJNS4_10UnderscoreES10_S10_EEEEENS4_23SM90_TMA_LOAD_MULTICASTENS4_14ComposedLayoutINS4_7SwizzleILi3ELi4ELi3EEENS4_18smem_ptr_flag_bitsILi16EEENSV_INS5_IJNSA_ILi8EEESI_EEENS5_IJSI_SC_EEEEEEEvNS4_8identityES13_S1D_vS1E_EENS_8epilogue10collective6detail29Sm90TmaWarpSpecializedAdapterINS1H_15DefaultEpilogueISK_SL_SL_NS1G_6thread17LinearCombinationISK_Li1EffLNS1L_9ScaleType4KindE0ELNS_15FloatRoundStyleE2ESK_EENS1_15EpilogueDefaultEEEEEvvEEEEvNT_6ParamsE)
        .other          _ZN7cutlass13device_kernelINS_4gemm6kernel13GemmUniversalIN4cute5tupleIJiiiiEEENS1_10collective13CollectiveMmaINS1_34MainloopSm90TmaGmmaWarpSpecializedILi4ENS5_IJNS4_1CILi2EEESB_NSA_ILi1EEEEEENS1_35KernelTmaWarpSpecializedCooperativeEEENS5_IJNSA_ILi128EEENSA_ILi256EEENSA_ILi64EEEEEENS_6half_tENS5_IJlSC_lEEESK_SL_NS4_8TiledMMAINS4_8MMA_AtomIJNS4_4SM904GMMA26MMA_64x256x16_F32F16F16_SSILNSP_5MajorE0ELSR_0ELNSP_7ScaleInE1ELSS_1EEEEEENS4_6LayoutINS5_IJSB_SC_SC_EEENS5_IJSC_NSA_ILi0EEESX_EEEEENS5_IJNS4_10UnderscoreES10_S10_EEEEENS4_23SM90_TMA_LOAD_MULTICASTENS4_14ComposedLayoutINS4_7SwizzleILi3ELi4ELi3EEENS4_18smem_ptr_flag_bitsILi16EEENSV_INS5_IJNSA_ILi8EEESI_EEENS5_IJSI_SC_EEEEEEEvNS4_8identityES13_S1D_vS1E_EENS_8epilogue10collective6detail29Sm90TmaWarpSpecializedAdapterINS1H_15DefaultEpilogueISK_SL_SL_NS1G_6thread17LinearCombinationISK_Li1EffLNS1L_9ScaleType4KindE0ELNS_15FloatRoundStyleE2ESK_EENS1_15EpilogueDefaultEEEEEvvEEEEvNT_6ParamsE,@"STO_CUDA_ENTRY STV_DEFAULT"
_ZN7cutlass13device_kernelINS_4gemm6kernel13GemmUniversalIN4cute5tupleIJiiiiEEENS1_10collective13CollectiveMmaINS1_34MainloopSm90TmaGmmaWarpSpecializedILi4ENS5_IJNS4_1CILi2EEESB_NSA_ILi1EEEEEENS1_35KernelTmaWarpSpecializedCooperativeEEENS5_IJNSA_ILi128EEENSA_ILi256EEENSA_ILi64EEEEEENS_6half_tENS5_IJlSC_lEEESK_SL_NS4_8TiledMMAINS4_8MMA_AtomIJNS4_4SM904GMMA26MMA_64x256x16_F32F16F16_SSILNSP_5MajorE0ELSR_0ELNSP_7ScaleInE1ELSS_1EEEEEENS4_6LayoutINS5_IJSB_SC_SC_EEENS5_IJSC_NSA_ILi0EEESX_EEEEENS5_IJNS4_10UnderscoreES10_S10_EEEEENS4_23SM90_TMA_LOAD_MULTICASTENS4_14ComposedLayoutINS4_7SwizzleILi3ELi4ELi3EEENS4_18smem_ptr_flag_bitsILi16EEENSV_INS5_IJNSA_ILi8EEESI_EEENS5_IJSI_SC_EEEEEEEvNS4_8identityES13_S1D_vS1E_EENS_8epilogue10collective6detail29Sm90TmaWarpSpecializedAdapterINS1H_15DefaultEpilogueISK_SL_SL_NS1G_6thread17LinearCombinationISK_Li1EffLNS1L_9ScaleType4KindE0ELNS_15FloatRoundStyleE2ESK_EENS1_15EpilogueDefaultEEEEEvvEEEEvNT_6ParamsE:
[----:B------:R-:W0:Y:S01]  /*0000*/  LDC R1, c[0x0][0x28] ;  /* 0x00000a00ff017b82 */ /* 0x000e220000000800 */
[----:B------:R-:W1:Y:S01]  /*0010*/  S2R R18, SR_TID.X ;  /* 0x0000000000127919 */ /* 0x000e620000002100 */
[----:B------:R-:W-:Y:S01]  /*0020*/  ELECT P0, URZ, PT ;  /* 0x00000000003f782f */ /* 0x000fe20003800000 */
[----:B------:R-:W-:Y:S01]  /*0030*/  BSSY B0, `(.L_x_0) ;  /* 0x000000f000007945 */ /* 0x000fe20003800000 */
[--C-:B-1----:R-:W-:Y:S02]  /*0040*/  SHF.R.U32.HI R0, RZ, 0x5, R18.reuse ;  /* 0x00000005ff007819 */ /* 0x102fe40000011612 */
[----:B------:R-:W-:-:S03]  /*0050*/  SHF.R.U32.HI R3, RZ, 0x7, R18 ;  /* 0x00000007ff037819 */ /* 0x000fc60000011612 */
[----:B------:R-:W1:Y:S04]  /*0060*/  SHFL.IDX PT, R2, R0, RZ, 0x1f ;  /* 0x00001fff00027589 */ /* 0x000e6800000e0000 */
[----:B------:R2:W3:Y:S01]  /*0070*/  SHFL.IDX PT, R5, R3, RZ, 0x1f ;  /* 0x00001fff03057589 */ /* 0x0004e200000e0000 */
[----:B-1----:R-:W-:-:S13]  /*0080*/  ISETP.NE.OR P0, PT, R2, RZ, !P0 ;  /* 0x000000ff0200720c */ /* 0x002fda0004705670 */
[----:B0-23--:R-:W-:Y:S05]  /*0090*/  @P0 BRA `(.L_x_1) ;  /* 0x0000000000200947 */ /* 0x00dfea0003800000 */
[----:B------:R-:W-:Y:S02]  /*00a0*/  ULDC.64 UR4, c[0x0][0x198] ;  /* 0x0000660000047ab9 */ /* 0x000fe40000000a00 */
[----:B------:R-:W-:Y:S02]  /*00b0*/  UIADD3 UR6, UP0, UR4, 0xf0, URZ ;  /* 0x000000f004067890 */ /* 0x000fe4000ff1e03f */
[----:B------:R-:W-:Y:S02]  /*00c0*/  UIADD3 UR4, UP1, UR4, 0x1f0, URZ ;  /* 0x000001f004047890 */ /* 0x000fe4000ff3e03f */
[----:B------:R-:W-:Y:S02]  /*00d0*/  UIADD3.X UR7, URZ, UR5, URZ, UP0, !UPT ;  /* 0x000000053f077290 */ /* 0x000fe400087fe43f */
[----:B------:R-:W-:-:S07]  /*00e0*/  UIADD3.X UR5, URZ, UR5, URZ, UP1, !UPT ;  /* 0x000000053f057290 */ /* 0x000fce0008ffe43f */
[----:B------:R0:W-:Y:S02]  /*00f0*/  UTMACCTL.PF [UR6] ;  /* 0x00000000060079b9 */ /* 0x0001e40008040000 */
[----:B------:R0:W-:Y:S02]  /*0100*/  UTMACCTL.PF [UR4] ;  /* 0x00000000040079b9 */ /* 0x0001e40008040000 */
[----:B0-----:R-:W-:Y:S01]  /*0110*/  NOP ;  /* 0x0000000000007918 */ /* 0x001fe20000000000 */
.L_x_1:
[----:B------:R-:W-:Y:S05]  /*0120*/  BSYNC B0 ;  /* 0x0000000000007941 */ /* 0x000fea0003800000 */
.L_x_0:
[----:B------:R-:W0:Y:S02]  /*0130*/  SHFL.IDX PT, R3, R0, RZ, 0x1f ;  /* 0x00001fff00037589 */ /* 0x000e2400000e0000 */
[----:B0-----:R-:W-:-:S13]  /*0140*/  ISETP.NE.AND P0, PT, R3, RZ, PT ;  /* 0x000000ff0300720c */ /* 0x001fda0003f05270 */
[----:B------:R-:W-:Y:S05]  /*0150*/  @P0 BRA `(.L_x_2) ;  /* 0x0000000000580947 */ /* 0x000fea0003800000 */
[----:B------:R-:W0:Y:S01]  /*0160*/  S2UR UR8, SR_CgaCtaId ;  /* 0x00000000000879c3 */ /* 0x000e220000008800 */
[----:B------:R-:W-:Y:S01]  /*0170*/  UMOV UR4, 0x400 ;  /* 0x0000040000047882 */ /* 0x000fe20000000000 */
[----:B------:R-:W-:Y:S01]  /*0180*/  UMOV UR5, 0x1 ;  /* 0x0000000100057882 */ /* 0x000fe20000000000 */
[----:B------:R-:W-:Y:S01]  /*0190*/  UMOV UR6, 0x6 ;  /* 0x0000000600067882 */ /* 0x000fe20000000000 */
[----:B------:R-:W-:Y:S01]  /*01a0*/  ELECT P0, URZ, PT ;  /* 0x00000000003f782f */ /* 0x000fe20003800000 */
[----:B------:R-:W-:-:S04]  /*01b0*/  UIADD3 UR6, -UR6, 0x100000, URZ ;  /* 0x0010000006067890 */ /* 0x000fc8000fffe13f */
[----:B------:R-:W-:Y:S02]  /*01c0*/  USHF.L.U32 UR7, UR6, 0xb, URZ ;  /* 0x0000000b06077899 */ /* 0x000fe4000800063f */
[----:B------:R-:W-:Y:S02]  /*01d0*/  USHF.L.U32 UR6, UR6, 0x1, URZ ;  /* 0x0000000106067899 */ /* 0x000fe4000800063f */
[----:B0-----:R-:W-:Y:S02]  /*01e0*/  ULEA UR8, UR8, UR4, 0x18 ;  /* 0x0000000408087291 */ /* 0x001fe4000f8ec03f */
[----:B------:R-:W-:-:S04]  /*01f0*/  UIADD3 UR4, -UR5, 0x100000, URZ ;  /* 0x0010000005047890 */ /* 0x000fc8000fffe13f */
[----:B------:R-:W-:Y:S02]  /*0200*/  USHF.L.U32 UR5, UR4, 0xb, URZ ;  /* 0x0000000b04057899 */ /* 0x000fe4000800063f */
[----:B------:R-:W-:Y:S01]  /*0210*/  USHF.L.U32 UR4, UR4, 0x1, URZ ;  /* 0x0000000104047899 */ /* 0x000fe2000800063f */
[----:B------:R-:W0:Y:S11]  /*0220*/  FENCE.VIEW.ASYNC.S ;  /* 0x00000000000073c6 */ /* 0x000e360000000000 */
[----:B0-----:R0:W1:Y:S01]  /*0230*/  SYNCS.EXCH.64 URZ, [UR8], UR4 ;  /* 0x00000004083f75b2 */ /* 0x0010620008000100 */
[----:B------:R0:W2:Y:S01]  /*0240*/  SYNCS.EXCH.64 URZ, [UR8+0x20], UR6 ;  /* 0x00002006083f75b2 */ /* 0x0000a20008000100 */
[----:B------:R0:W3:Y:S01]  /*0250*/  SYNCS.EXCH.64 URZ, [UR8+0x8], UR4 ;  /* 0x00000804083f75b2 */ /* 0x0000e20008000100 */
[----:B------:R0:W4:Y:S01]  /*0260*/  SYNCS.EXCH.64 URZ, [UR8+0x28], UR6 ;  /* 0x00002806083f75b2 */ /* 0x0001220008000100 */
[----:B------:R0:W0:Y:S01]  /*0270*/  SYNCS.EXCH.64 URZ, [UR8+0x10], UR4 ;  /* 0x00001004083f75b2 */ /* 0x0000220008000100 */
[----:B------:R0:W0:Y:S01]  /*0280*/  SYNCS.EXCH.64 URZ, [UR8+0x30], UR6 ;  /* 0x00003006083f75b2 */ /* 0x0000220008000100 */
[----:B------:R0:W0:Y:S01]  /*0290*/  SYNCS.EXCH.64 URZ, [UR8+0x18], UR4 ;  /* 0x00001804083f75b2 */ /* 0x0000220008000100 */
[----:B------:R0:W0:Y:S01]  /*02a0*/  SYNCS.EXCH.64 URZ, [UR8+0x38], UR6 ;  /* 0x00003806083f75b2 */ /* 0x0000220008000100 */
[----:B------:R-:W-:Y:S01]  /*02b0*/  NOP ;  /* 0x0000000000007918 */ /* 0x000fe20000000000 */
.L_x_2:
[----:B------:R-:W-:Y:S01]  /*02c0*/  SHF.R.S32.HI R7, RZ, 0x1f, R18 ;  /* 0x0000001fff077819 */ /* 0x000fe20000011412 */
[----:B------:R-:W5:Y:S01]  /*02d0*/  SHFL.IDX PT, R0, R0, RZ, 0x1f ;  /* 0x00001fff00007589 */ /* 0x000f6200000e0000 */
[----:B0-----:R-:W0:Y:S01]  /*02e0*/  S2UR UR8, SR_CTAID.X ;  /* 0x00000000000879c3 */ /* 0x001e220000002500 */
[----:B------:R-:W-:Y:S02]  /*02f0*/  ELECT P0, URZ, PT ;  /* 0x00000000003f782f */ /* 0x000fe40003800000 */
[----:B------:R-:W-:Y:S01]  /*0300*/  LEA.HI R7, R7, R18, RZ, 0x7 ;  /* 0x0000001207077211 */ /* 0x000fe200078f38ff */
[----:B------:R-:W1:Y:S01]  /*0310*/  S2R R4, SR_CTAID.Y ;  /* 0x0000000000047919 */ /* 0x000e620000002600 */
[----:B------:R-:W-:Y:S01]  /*0320*/  SHF.R.S32.HI R8, RZ, 0x1f, R3 ;  /* 0x0000001fff087819 */ /* 0x000fe20000011403 */
[----:B------:R-:W-:Y:S01]  /*0330*/  ULDC UR4, c[0x0][0x150] ;  /* 0x0000540000047ab9 */ /* 0x000fe20000000800 */
[----:B------:R-:W-:Y:S01]  /*0340*/  LOP3.LUT R7, R7, 0xffffff80, RZ, 0xc0, !PT ;  /* 0xffffff8007077812 */ /* 0x000fe200078ec0ff */
[----:B------:R-:W-:Y:S01]  /*0350*/  NOP ;  /* 0x0000000000007918 */ /* 0x000fe20000000000 */
[----:B------:R-:W-:Y:S01]  /*0360*/  LEA.HI R8, R8, R3, RZ, 0x2 ;  /* 0x0000000308087211 */ /* 0x000fe200078f10ff */
[----:B------:R-:W2:Y:S01]  /*0370*/  LDC R10, c[0x0][0x144] ;  /* 0x00005100ff0a7b82 */ /* 0x000ea20000000800 */
[----:B------:R-:W-:Y:S01]  /*0380*/  NOP ;  /* 0x0000000000007918 */ /* 0x000fe20000000000 */
[----:B------:R-:W-:Y:S01]  /*0390*/  IMAD.IADD R6, R18, 0x1, -R7 ;  /* 0x0000000112067824 */ /* 0x000fe200078e0a07 */
[----:B------:R-:W-:Y:S01]  /*03a0*/  LOP3.LUT R8, R8, 0x3ffffffc, RZ, 0xc0, !PT ;  /* 0x3ffffffc08087812 */ /* 0x000fe200078ec0ff */
[----:B------:R-:W-:Y:S01]  /*03b0*/  IMAD.MOV.U32 R22, RZ, RZ, 0x1 ;  /* 0x00000001ff167424 */ /* 0x000fe200078e00ff */
[----:B------:R-:W-:-:S02]  /*03c0*/  ISETP.NE.AND P3, PT, R5, RZ, PT ;  /* 0x000000ff0500720c */ /* 0x000fc40003f65270 */
[----:B------:R-:W-:Y:S01]  /*03d0*/  SHF.R.S32.HI R7, RZ, 0x1f, R6 ;  /* 0x0000001fff077819 */ /* 0x000fe20000011406 */
[----:B------:R-:W-:Y:S01]  /*03e0*/  IMAD.IADD R8, R3, 0x1, -R8 ;  /* 0x0000000103087824 */ /* 0x000fe200078e0a08 */
[----:B------:R-:W3:Y:S02]  /*03f0*/  LDC R13, c[0x0][0x140] ;  /* 0x00005000ff0d7b82 */ /* 0x000ee40000000800 */
[----:B------:R-:W-:Y:S02]  /*0400*/  LEA.HI R7, R7, R6, RZ, 0x3 ;  /* 0x0000000607077211 */ /* 0x000fe400078f18ff */
[----:B-----5:R-:W-:Y:S02]  /*0410*/  ISETP.NE.OR P0, PT, R0, RZ, !P0 ;  /* 0x000000ff0000720c */ /* 0x020fe40004705670 */
[--C-:B------:R-:W-:Y:S02]  /*0420*/  SHF.R.S32.HI R0, RZ, 0x3, R7.reuse ;  /* 0x00000003ff007819 */ /* 0x100fe40000011407 */
[----:B------:R-:W-:-:S02]  /*0430*/  SHF.R.S32.HI R7, RZ, 0x1f, R7 ;  /* 0x0000001fff077819 */ /* 0x000fc40000011407 */
[----:B0-----:R-:W-:Y:S02]  /*0440*/  I2FP.F32.U32 R9, UR8 ;  /* 0x0000000800097c45 */ /* 0x001fe40008201000 */
[----:B------:R-:W-:-:S03]  /*0450*/  LEA.HI R7, R7, R0, RZ, 0x2 ;  /* 0x0000000007077211 */ /* 0x000fc600078f10ff */
[----:B------:R-:W-:Y:S01]  /*0460*/  FMUL R9, R9, UR4 ;  /* 0x0000000409097c20 */ /* 0x000fe20008400000 */
[----:B------:R-:W-:Y:S01]  /*0470*/  LOP3.LUT R7, R7, 0xfffffffc, RZ, 0xc0, !PT ;  /* 0xfffffffc07077812 */ /* 0x000fe200078ec0ff */
[----:B------:R-:W-:Y:S01]  /*0480*/  VOTEU.ALL UP0, P0 ;  /* 0x00000000003f7886 */ /* 0x000fe20000000000 */
[----:B-1----:R-:W-:Y:S01]  /*0490*/  I2FP.F32.U32 R3, R4 ;  /* 0x0000000400037245 */ /* 0x002fe20000201000 */
[----:B------:R-:W-:Y:S01]  /*04a0*/  ULDC UR4, c[0x0][0x154] ;  /* 0x0000550000047ab9 */ /* 0x000fe20000000800 */
[----:B------:R-:W-:Y:S01]  /*04b0*/  VOTEU.ALL UP1, P0 ;  /* 0x00000000003f7886 */ /* 0x000fe20000020000 */
[----:B------:R-:W0:Y:S01]  /*04c0*/  F2I.U32.TRUNC.NTZ R9, R9 ;  /* 0x0000000900097305 */ /* 0x000e22000020f000 */
[----:B------:R-:W-:Y:S01]  /*04d0*/  IMAD.IADD R7, R0, 0x1, -R7 ;  /* 0x0000000100077824 */ /* 0x000fe200078e0a07 */
[----:B------:R-:W1:Y:S01]  /*04e0*/  @!UP0 S2UR UR7, SR_CgaCtaId ;  /* 0x00000000000789c3 */ /* 0x000e620000008800 */
[----:B------:R-:W-:Y:S01]  /*04f0*/  FMUL R12, R3, UR4 ;  /* 0x00000004030c7c20 */ /* 0x000fe20008400000 */
[----:B------:R-:W-:Y:S01]  /*0500*/  UMOV UR4, 0x20 ;  /* 0x0000002000047882 */ /* 0x000fe20000000000 */
[----:B------:R-:W-:Y:S01]  /*0510*/  IMAD R8, R8, 0x4, R7 ;  /* 0x0000000408087824 */ /* 0x000fe200078e0207 */
[----:B------:R-:W-:Y:S01]  /*0520*/  @!UP0 UMOV UR6, 0x400 ;  /* 0x0000040000068882 */ /* 0x000fe20000000000 */
[----:B------:R-:W-:-:S04]  /*0530*/  @!UP0 UIADD3 UR4, -UR4, 0x100000, URZ ;  /* 0x0010000004048890 */ /* 0x000fc8000fffe13f */
[----:B------:R-:W-:Y:S02]  /*0540*/  @!UP0 USHF.L.U32 UR5, UR4, 0xb, URZ ;  /* 0x0000000b04058899 */ /* 0x000fe4000800063f */
[----:B------:R-:W-:Y:S01]  /*0550*/  @!UP0 USHF.L.U32 UR4, UR4, 0x1, URZ ;  /* 0x0000000104048899 */ /* 0x000fe2000800063f */
[----:B---3--:R-:W-:Y:S01]  /*0560*/  ISETP.EQ.U32.AND P2, PT, R13, 0x1, PT ;  /* 0x000000010d00780c */ /* 0x008fe20003f42070 */
[----:B------:R-:W3:Y:S01]  /*0570*/  F2I.U32.TRUNC.NTZ R12, R12 ;  /* 0x0000000c000c7305 */ /* 0x000ee2000020f000 */
[----:B------:R-:W-:Y:S01]  /*0580*/  LEA.HI R0, R8, R8, RZ, 0x1 ;  /* 0x0000000808007211 */ /* 0x000fe200078f08ff */
[----:B------:R-:W5:Y:S03]  /*0590*/  LDC R7, c[0x0][0x148] ;  /* 0x00005200ff077b82 */ /* 0x000f660000000800 */
[----:B------:R-:W-:Y:S01]  /*05a0*/  LOP3.LUT R11, R0, 0xfffffffe, RZ, 0xc0, !PT ;  /* 0xfffffffe000b7812 */ /* 0x000fe200078ec0ff */
[----:B0-----:R-:W-:Y:S01]  /*05b0*/  IMAD.MOV R15, RZ, RZ, -R9 ;  /* 0x000000ffff0f7224 */ /* 0x001fe200078e0a09 */
[----:B------:R-:W-:-:S03]  /*05c0*/  SHF.R.S32.HI R9, RZ, 0x1f, R2 ;  /* 0x0000001fff097819 */ /* 0x000fc60000011402 */
[----:B--2---:R-:W-:Y:S01]  /*05d0*/  IMAD R3, R10, R15, UR8 ;  /* 0x000000080a037e24 */ /* 0x004fe2000f8e020f */
[----:B------:R-:W-:Y:S01]  /*05e0*/  LEA.HI R9, R9, R2, RZ, 0x2 ;  /* 0x0000000209097211 */ /* 0x000fe200078f10ff */
[C---:B------:R-:W-:Y:S02]  /*05f0*/  IMAD.IADD R0, R8.reuse, 0x1, -R11 ;  /* 0x0000000108007824 */ /* 0x040fe400078e0a0b */
[----:B------:R-:W-:Y:S01]  /*0600*/  IMAD.SHL.U32 R11, R8, 0x4, RZ ;  /* 0x00000004080b7824 */ /* 0x000fe200078e00ff */
[----:B------:R-:W-:Y:S01]  /*0610*/  LOP3.LUT R9, R9, 0xfffffffc, RZ, 0xc0, !PT ;  /* 0xfffffffc09097812 */ /* 0x000fe200078ec0ff */
[----:B---3--:R-:W-:Y:S01]  /*0620*/  IMAD.MOV R21, RZ, RZ, -R12 ;  /* 0x000000ffff157224 */ /* 0x008fe200078e0a0c */
[----:B------:R-:W-:Y:S01]  /*0630*/  ISETP.NE.AND P4, PT, R0, R3, PT ;  /* 0x000000030000720c */ /* 0x000fe20003f85270 */
[----:B-1----:R-:W-:Y:S01]  /*0640*/  @!UP0 ULEA UR6, UR7, UR6, 0x18 ;  /* 0x0000000607068291 */ /* 0x002fe2000f8ec03f */
[----:B------:R-:W-:Y:S01]  /*0650*/  LOP3.LUT R152, R8, 0xc, R11, 0x78, !PT ;  /* 0x0000000c08987812 */ /* 0x000fe200078e780b */
[----:B------:R-:W-:Y:S01]  /*0660*/  IMAD.IADD R0, R2, 0x1, -R9 ;  /* 0x0000000102007824 */ /* 0x000fe200078e0a09 */
[----:B------:R-:W-:Y:S01]  /*0670*/  VOTEU.ALL UP0, P0 ;  /* 0x00000000003f7886 */ /* 0x000fe20000000000 */
[----:B------:R-:W-:Y:S01]  /*0680*/  LOP3.LUT P0, RZ, R6, 0x7, RZ, 0xc0, !PT ;  /* 0x0000000706ff7812 */ /* 0x000fe2000780c0ff */
[----:B------:R-:W-:-:S02]  /*0690*/  VIADD R6, R5, 0xffffffff ;  /* 0xffffffff05067836 */ /* 0x000fc40000000000 */
[----:B------:R-:W-:Y:S01]  /*06a0*/  ISETP.NE.AND P1, PT, R0, 0x3, PT ;  /* 0x000000030000780c */ /* 0x000fe20003f25270 */
[----:B-----5:R-:W-:Y:S01]  /*06b0*/  IMAD R9, R7, R21, R4 ;  /* 0x0000001507097224 */ /* 0x020fe200078e0204 */
[----:B------:R-:W-:Y:S02]  /*06c0*/  ISETP.LT.U32.AND P0, PT, R152, 0x4, !P0 ;  /* 0x000000049800780c */ /* 0x000fe40004701070 */
[----:B------:R-:W-:Y:S01]  /*06d0*/  ISETP.EQ.OR P1, PT, R0, RZ, !P1 ;  /* 0x000000ff0000720c */ /* 0x000fe20004f22670 */
[----:B------:R-:W0:Y:S02]  /*06e0*/  FENCE.VIEW.ASYNC.S ;  /* 0x00000000000073c6 */ /* 0x000e240000000000 */
[----:B0-----:R0:W1:Y:S01]  /*06f0*/  @!UP0 SYNCS.EXCH.64 URZ, [UR6+0x50], UR4 ;  /* 0x00005004063f85b2 */ /* 0x0010620008000100 */
[----:B------:R-:W-:Y:S02]  /*0700*/  @P4 LEA.HI R2, R152, R152, RZ, 0x1 ;  /* 0x0000009898024211 */ /* 0x000fe400078f08ff */
[----:B------:R-:W-:-:S02]  /*0710*/  ISETP.EQ.AND P1, PT, R5, RZ, P1 ;  /* 0x000000ff0500720c */ /* 0x000fc40000f22270 */
[----:B------:R-:W-:Y:S02]  /*0720*/  @P4 SHF.R.S32.HI R2, RZ, 0x1, R2 ;  /* 0x00000001ff024819 */ /* 0x000fe40000011402 */
[----:B------:R-:W-:Y:S02]  /*0730*/  ISETP.GE.U32.AND P6, PT, R6, 0x2, PT ;  /* 0x000000020600780c */ /* 0x000fe40003fc6070 */
[----:B------:R-:W-:Y:S02]  /*0740*/  @P4 ISETP.NE.AND P5, PT, R2, R9, PT ;  /* 0x000000090200420c */ /* 0x000fe40003fa5270 */
[----:B------:R-:W-:Y:S02]  /*0750*/  SEL R9, RZ, 0x1, !P0 ;  /* 0x00000001ff097807 */ /* 0x000fe40004000000 */
[----:B------:R-:W-:Y:S02]  /*0760*/  @P4 SEL R22, RZ, 0x1, P5 ;  /* 0x00000001ff164807 */ /* 0x000fe40002800000 */
[----:B------:R-:W-:Y:S01]  /*0770*/  SEL R19, RZ, 0x1, !P1 ;  /* 0x00000001ff137807 */ /* 0x000fe20004800000 */
[----:B------:R0:W2:Y:S01]  /*0780*/  @!UP1 SYNCS.EXCH.64 URZ, [UR6+0x58], UR4 ;  /* 0x00005804063f95b2 */ /* 0x0000a20008000100 */
[----:B------:R-:W-:Y:S01]  /*0790*/  LOP3.LUT R22, R22, R9, RZ, 0xc0, !PT ;  /* 0x0000000916167212 */ /* 0x000fe200078ec0ff */
[----:B------:R-:W-:Y:S01]  /*07a0*/  NOP ;  /* 0x0000000000007918 */ /* 0x000fe20000000000 */
[----:B------:R-:W-:Y:S01]  /*07b0*/  SEL R19, R19, 0x2, P6 ;  /* 0x0000000213137807 */ /* 0x000fe20003000000 */
[----:B------:R-:W-:Y:S06]  /*07c0*/  @!P2 BRA `(.L_x_3) ;  /* 0x000000000008a947 */ /* 0x000fec0003800000 */
[----:B-12-4-:R-:W-:Y:S01]  /*07d0*/  UCGABAR_ARV ;  /* 0x00000000000079c7 */ /* 0x016fe20008000000 */
[----:B------:R-:W-:Y:S05]  /*07e0*/  BRA `(.L_x_4) ;  /* 0x0000000000047947 */ /* 0x000fea0003800000 */
.L_x_3:
[----:B-12-4-:R-:W-:Y:S01]  /*07f0*/  NOP ;  /* 0x0000000000007918 */ /* 0x016fe20000000000 */
.L_x_4:
[----:B------:R-:W1:Y:S01]  /*0800*/  LDC R2, c[0x0][0x65c] ;  /* 0x00019700ff027b82 */ /* 0x000e620000000800 */
[----:B------:R-:W-:Y:S02]  /*0810*/  IMAD.U32 R8, RZ, RZ, UR8 ;  /* 0x00000008ff087e24 */ /* 0x000fe4000f8e00ff */
[----:B------:R-:W-:Y:S01]  /*0820*/  IMAD.MOV.U32 R9, RZ, RZ, RZ ;  /* 0x000000ffff097224 */ /* 0x000fe200078e00ff */
[----:B-1----:R-:W-:-:S04]  /*0830*/  ISETP.NE.AND P1, PT, R2, 0x1, PT ;  /* 0x000000010200780c */ /* 0x002fc80003f25270 */
[----:B------:R-:W-:-:S09]  /*0840*/  P2R R5, PR, RZ, 0x2 ;  /* 0x00000002ff057803 */ /* 0x000fd20000000000 */
[----:B------:R-:W1:Y:S01]  /*0850*/  @P1 LDC R17, c[0x0][0x10] ;  /* 0x00000400ff111b82 */ /* 0x000e620000000800 */
[----:B------:R-:W-:Y:S02]  /*0860*/  @P1 IMAD.MOV.U32 R5, RZ, RZ, RZ ;  /* 0x000000ffff051224 */ /* 0x000fe400078e00ff */
[----:B------:R-:W-:-:S05]  /*0870*/  @P1 IMAD.MOV.U32 R13, RZ, RZ, RZ ;  /* 0x000000ffff0d1224 */ /* 0x000fca00078e00ff */
[----:B------:R-:W2:Y:S01]  /*0880*/  @!P1 LDC R11, c[0x0][0xc] ;  /* 0x00000300ff0b9b82 */ /* 0x000ea20000000800 */
[----:B-1----:R-:W-:-:S04]  /*0890*/  @P1 IMAD.WIDE.U32 R16, R17, UR8, R4 ;  /* 0x0000000811101c25 */ /* 0x002fc8000f8e0004 */
[----:B------:R-:W-:Y:S02]  /*08a0*/  @P1 IMAD.IADD R17, R17, 0x1, R13 ;  /* 0x0000000111111824 */ /* 0x000fe400078e020d */
[----:B--2---:R-:W-:-:S04]  /*08b0*/  @!P1 IMAD.WIDE.U32 R8, R4, R11, R8 ;  /* 0x0000000b04089225 */ /* 0x004fc800078e0008 */
[----:B------:R-:W-:Y:S02]  /*08c0*/  @!P1 IMAD.MOV.U32 R16, RZ, RZ, R8 ;  /* 0x000000ffff109224 */ /* 0x000fe400078e0008 */
[----:B------:R-:W-:Y:S01]  /*08d0*/  @!P1 IMAD.MOV.U32 R17, RZ, RZ, R9 ;  /* 0x000000ffff119224 */ /* 0x000fe200078e0009 */
[----:B------:R-:W-:Y:S06]  /*08e0*/  @!P2 BRA `(.L_x_5) ;  /* 0x00000000000ca947 */ /* 0x000fec0003800000 */
[----:B------:R-:W-:Y:S01]  /*08f0*/  UCGABAR_WAIT ;  /* 0x0000000000007dc7 */ /* 0x000fe20008000000 */
[----:B------:R-:W-:Y:S01]  /*0900*/  CCTL.IVALL ;  /* 0x00000000ff00798f */ /* 0x000fe20002000000 */
[----:B------:R-:W-:Y:S05]  /*0910*/  BRA `(.L_x_6) ;  /* 0x0000000000047947 */ /* 0x000fea0003800000 */
.L_x_5:
[----:B------:R-:W-:Y:S06]  /*0920*/  BAR.SYNC.DEFER_BLOCKING 0x0 ;  /* 0x0000000000007b1d */ /* 0x000fec0000010000 */
.L_x_6:
[----:B------:R-:W-:Y:S05]  /*0930*/  @!P3 BRA `(.L_x_7) ;  /* 0x000000980064b947 */ /* 0x000fea0003800000 */
[----:B------:R-:W-:-:S13]  /*0940*/  ISETP.GT.U32.AND P0, PT, R6, 0x1, PT ;  /* 0x000000010600780c */ /* 0x000fda0003f04070 */
[----:B0-----:R-:W-:Y:S05]  /*0950*/  @P0 EXIT ;  /* 0x000000000000094d */ /* 0x001fea0003800000 */
[----:B------:R-:W-:Y:S01]  /*0960*/  ULDC.64 UR4, c[0x0][0x650] ;  /* 0x0001940000047ab9 */ /* 0x000fe20000000a00 */
[----:B------:R-:W-:Y:S01]  /*0970*/  PRMT R0, RZ, 0x7610, R0 ;  /* 0x00007610ff007816 */ /* 0x000fe20000000000 */
[----:B------:R-:W-:Y:S01]  /*0980*/  IMAD.MOV.U32 R154, RZ, RZ, -0x1 ;  /* 0xffffffffff9a7424 */ /* 0x000fe200078e00ff */
[----:B------:R-:W-:Y:S01]  /*0990*/  ISETP.GE.U32.AND P0, PT, R16, UR4, PT ;  /* 0x0000000410007c0c */ /* 0x000fe2000bf06070 */
[----:B------:R-:W-:Y:S02]  /*09a0*/  IMAD.MOV.U32 R153, RZ, RZ, -0x1 ;  /* 0xffffffffff997424 */ /* 0x000fe400078e00ff */
[----:B------:R-:W-:Y:S01]  /*09b0*/  IMAD.MOV.U32 R23, RZ, RZ, -0x1 ;  /* 0xffffffffff177424 */ /* 0x000fe200078e00ff */
[----:B------:R-:W-:-:S13]  /*09c0*/  ISETP.GE.U32.AND.EX P0, PT, R17, UR5, PT, P0 ;  /* 0x0000000511007c0c */ /* 0x000fda000bf06100 */
[----:B------:R-:W-:Y:S05]  /*09d0*/  @P0 BRA `(.L_x_8) ;  /* 0x00000004002c0947 */ /* 0x000fea0003800000 */
[----:B------:R-:W0:Y:S01]  /*09e0*/  LDC.64 R24, c[0x0][0x628] ;  /* 0x00018a00ff187b82 */ /* 0x000e220000000a00 */
[----:B------:R-:W-:Y:S02]  /*09f0*/  IMAD.MOV.U32 R8, RZ, RZ, R16 ;  /* 0x000000ffff087224 */ /* 0x000fe400078e0010 */
[----:B------:R-:W-:-:S05]  /*0a00*/  IMAD.MOV.U32 R9, RZ, RZ, R17 ;  /* 0x000000ffff097224 */ /* 0x000fca00078e0011 */
[----:B------:R-:W1:Y:S08]  /*0a10*/  LDC R0, c[0x0][0x630] ;  /* 0x00018c00ff007b82 */ /* 0x000e700000000800 */
[----:B------:R-:W2:Y:S01]  /*0a20*/  LDC.64 R26, c[0x0][0x620] ;  /* 0x00018800ff1a7b82 */ /* 0x000ea20000000a00 */
[----:B0-----:R-:W-:-:S04]  /*0a30*/  ISETP.NE.U32.AND P0, PT, R24, RZ, PT ;  /* 0x000000ff1800720c */ /* 0x001fc80003f05070 */
[----:B------:R-:W-:-:S13]  /*0a40*/  ISETP.NE.AND.EX P0, PT, R25, RZ, PT, P0 ;  /* 0x000000ff1900720c */ /* 0x000fda0003f05300 */
[----:B-12---:R-:W-:Y:S05]  /*0a50*/  @!P0 BRA `(.L_x_9) ;  /* 0x0000000000288947 */ /* 0x006fea0003800000 */
[----:B------:R-:W0:Y:S02]  /*0a60*/  LDC R13, c[0x0][0x634] ;  /* 0x00018d00ff0d7b82 */ /* 0x000e240000000800 */
[----:B0-----:R-:W-:-:S05]  /*0a70*/  IADD3 R13, P0, R16, R13, RZ ;  /* 0x0000000d100d7210 */ /* 0x001fca0007f1e0ff */
[----:B------:R-:W-:-:S04]  /*0a80*/  IMAD.X R15, RZ, RZ, R17, P0 ;  /* 0x000000ffff0f7224 */ /* 0x000fc800000e0611 */
[----:B------:R-:W-:-:S04]  /*0a90*/  IMAD.WIDE.U32 R8, R15, R24, RZ ;  /* 0x000000180f087225 */ /* 0x000fc800078e00ff */
[----:B------:R-:W-:-:S04]  /*0aa0*/  IMAD.WIDE.U32 R10, P0, R13, R25, R8 ;  /* 0x000000190d0a7225 */ /* 0x000fc80007800008 */
[----:B------:R-:W-:-:S04]  /*0ab0*/  IMAD.WIDE.U32 R8, R13, R24, RZ ;  /* 0x000000180d087225 */ /* 0x000fc800078e00ff */
[----:B------:R-:W-:Y:S01]  /*0ac0*/  IMAD.X R13, RZ, RZ, RZ, P0 ;  /* 0x000000ffff0d7224 */ /* 0x000fe200000e06ff */
[----:B------:R-:W-:Y:S01]  /*0ad0*/  IADD3 RZ, P0, R9, R10, RZ ;  /* 0x0000000a09ff7210 */ /* 0x000fe20007f1e0ff */
[----:B------:R-:W-:-:S04]  /*0ae0*/  IMAD.MOV.U32 R12, RZ, RZ, R11 ;  /* 0x000000ffff0c7224 */ /* 0x000fc800078e000b */
[----:B------:R-:W-:-:S08]  /*0af0*/  IMAD.WIDE.U32.X R8, R15, R25, R12, P0 ;  /* 0x000000190f087225 */ /* 0x000fd000000e040c */
.L_x_9:
[----:B------:R-:W0:Y:S01]  /*0b00*/  LDC.64 R24, c[0x0][0x640] ;  /* 0x00019000ff187b82 */ /* 0x000e220000000a00 */
[-CC-:B------:R-:W-:Y:S01]  /*0b10*/  SHF.R.U64 R28, R8, R0.reuse, R9.reuse ;  /* 0x00000000081c7219 */ /* 0x180fe20000001209 */
[----:B------:R-:W-:Y:S01]  /*0b20*/  IMAD R30, R7, R21, R4 ;  /* 0x00000015071e7224 */ /* 0x000fe200078e0204 */
[----:B------:R-:W-:Y:S01]  /*0b30*/  SHF.R.U32.HI R0, RZ, R0, R9 ;  /* 0x00000000ff007219 */ /* 0x000fe20000011609 */
[----:B------:R-:W-:Y:S01]  /*0b40*/  IMAD.MOV.U32 R21, RZ, RZ, 0x1 ;  /* 0x00000001ff157424 */ /* 0x000fe200078e00ff */
[----:B------:R-:W-:-:S03]  /*0b50*/  IADD3 R5, P0, RZ, -R28, RZ ;  /* 0x8000001cff057210 */ /* 0x000fc60007f1e0ff */
[----:B------:R-:W1:Y:S02]  /*0b60*/  LDC R6, c[0x0][0x618] ;  /* 0x00018600ff067b82 */ /* 0x000e640000000800 */
[----:B------:R-:W-:-:S04]  /*0b70*/  IMAD.X R9, RZ, RZ, ~R0, P0 ;  /* 0x000000ffff097224 */ /* 0x000fc800000e0e00 */
[-C--:B------:R-:W-:Y:S02]  /*0b80*/  IMAD R0, R9, R26.reuse, RZ ;  /* 0x0000001a09007224 */ /* 0x080fe400078e02ff */
[----:B------:R-:W2:Y:S01]  /*0b90*/  LDC R11, c[0x0][0x608] ;  /* 0x00018200ff0b7b82 */ /* 0x000ea20000000800 */
[----:B------:R-:W-:-:S04]  /*0ba0*/  IMAD.WIDE.U32 R8, R5, R26, R16 ;  /* 0x0000001a05087225 */ /* 0x000fc800078e0010 */
[----:B------:R-:W-:-:S03]  /*0bb0*/  IMAD R5, R5, R27, R0 ;  /* 0x0000001b05057224 */ /* 0x000fc600078e0200 */
[----:B------:R-:W3:Y:S01]  /*0bc0*/  LDC R12, c[0x0][0x658] ;  /* 0x00019600ff0c7b82 */ /* 0x000ee20000000800 */
[----:B0-----:R-:W-:Y:S01]  /*0bd0*/  ISETP.NE.U32.AND P0, PT, R24, RZ, PT ;  /* 0x000000ff1800720c */ /* 0x001fe20003f05070 */
[----:B------:R-:W-:Y:S02]  /*0be0*/  IMAD.IADD R5, R9, 0x1, R5 ;  /* 0x0000000109057824 */ /* 0x000fe400078e0205 */
[----:B------:R-:W-:Y:S01]  /*0bf0*/  IMAD.MOV.U32 R9, RZ, RZ, -0x1 ;  /* 0xffffffffff097424 */ /* 0x000fe200078e00ff */
[----:B------:R-:W-:-:S03]  /*0c00*/  ISETP.NE.AND.EX P0, PT, R25, RZ, PT, P0 ;  /* 0x000000ff1900720c */ /* 0x000fc60003f05300 */
[----:B------:R-:W0:Y:S01]  /*0c10*/  LDC R15, c[0x0][0x600] ;  /* 0x00018000ff0f7b82 */ /* 0x000e220000000800 */
[-CC-:B-1----:R-:W-:Y:S02]  /*0c20*/  SHF.R.U64 R13, R8, R6.reuse, R5.reuse ;  /* 0x00000006080d7219 */ /* 0x182fe40000001205 */
[----:B------:R-:W-:-:S05]  /*0c30*/  SHF.R.U32.HI R0, RZ, R6, R5 ;  /* 0x00000006ff007219 */ /* 0x000fca0000011605 */
[----:B------:R-:W1:Y:S01]  /*0c40*/  LDC R14, c[0x0][0x648] ;  /* 0x00019200ff0e7b82 */ /* 0x000e620000000800 */
[-CC-:B--2---:R-:W-:Y:S02]  /*0c50*/  SHF.R.U64 R27, R13, R11.reuse, R0.reuse ;  /* 0x0000000b0d1b7219 */ /* 0x184fe40000001200 */
[----:B------:R-:W-:-:S05]  /*0c60*/  SHF.R.U32.HI R5, RZ, R11, R0 ;  /* 0x0000000bff057219 */ /* 0x000fca0000011600 */
[----:B------:R-:W2:Y:S01]  /*0c70*/  LDC R20, c[0x0][0x638] ;  /* 0x00018e00ff147b82 */ /* 0x000ea20000000800 */
[-CC-:B---3--:R-:W-:Y:S02]  /*0c80*/  SHF.R.U64 R26, R27, R12.reuse, R5.reuse ;  /* 0x0000000c1b1a7219 */ /* 0x188fe40000001205 */
[-C--:B------:R-:W-:Y:S02]  /*0c90*/  SHF.L.U32 R0, R9, R12.reuse, RZ ;  /* 0x0000000c09007219 */ /* 0x080fe400000006ff */
[----:B------:R-:W-:Y:S01]  /*0ca0*/  SHF.R.U32.HI R5, RZ, R12, R5 ;  /* 0x0000000cff057219 */ /* 0x000fe20000011605 */
[----:B------:R-:W-:Y:S01]  /*0cb0*/  IMAD.MOV.U32 R4, RZ, RZ, R26 ;  /* 0x000000ffff047224 */ /* 0x000fe200078e001a */
[----:B------:R-:W-:Y:S01]  /*0cc0*/  LOP3.LUT R10, RZ, R0, RZ, 0x33, !PT ;  /* 0x00000000ff0a7212 */ /* 0x000fe200078e33ff */
[----:B------:R-:W3:Y:S01]  /*0cd0*/  LDC R23, c[0x0][0x610] ;  /* 0x00018400ff177b82 */ /* 0x000ee20000000800 */
[----:B------:R-:W-:Y:S05]  /*0ce0*/  @!P0 BRA `(.L_x_10) ;  /* 0x0000000000288947 */ /* 0x000fea0003800000 */
[----:B------:R-:W4:Y:S02]  /*0cf0*/  LDC R9, c[0x0][0x64c] ;  /* 0x00019300ff097b82 */ /* 0x000f240000000800 */
[----:B----4-:R-:W-:-:S05]  /*0d00*/  IADD3 R9, P0, R26, R9, RZ ;  /* 0x000000091a097210 */ /* 0x010fca0007f1e0ff */
        /* <DEDUP_REMOVED lines=8> */
.L_x_10:
[----:B-1----:R-:W-:Y:S01]  /*0d90*/  SHF.R.U64 R4, R4, R14, R5 ;  /* 0x0000000e04047219 */ /* 0x002fe20000001205 */
[----:B0-----:R-:W-:Y:S01]  /*0da0*/  VIADD R6, R15, 0xffffffff ;  /* 0xffffffff0f067836 */ /* 0x001fe20000000000 */
[----:B------:R-:W-:Y:S02]  /*0db0*/  SHF.L.U32 R0, R21, R12, RZ ;  /* 0x0000000c15007219 */ /* 0x000fe400000006ff */
[----:B------:R-:W-:Y:S01]  /*0dc0*/  LOP3.LUT R5, R27, R10, RZ, 0xc0, !PT ;  /* 0x0000000a1b057212 */ /* 0x000fe200078ec0ff */
[----:B------:R-:W-:Y:S01]  /*0dd0*/  IMAD.MOV R7, RZ, RZ, -R4 ;  /* 0x000000ffff077224 */ /* 0x000fe200078e0a04 */
[----:B------:R-:W-:Y:S02]  /*0de0*/  SEL R3, R3, R30, !P1 ;  /* 0x0000001e03037207 */ /* 0x000fe40004800000 */
[----:B------:R-:W-:Y:S01]  /*0df0*/  LOP3.LUT R6, R13, R6, RZ, 0xc0, !PT ;  /* 0x000000060d067212 */ /* 0x000fe200078ec0ff */
[----:B------:R-:W-:Y:S02]  /*0e00*/  IMAD R4, R0, R4, R5 ;  /* 0x0000000400047224 */ /* 0x000fe400078e0205 */
[----:B--2---:R-:W-:-:S02]  /*0e10*/  IMAD R0, R7, R20, R26 ;  /* 0x0000001407007224 */ /* 0x004fc400078e021a */
[----:B---3--:R-:W-:Y:S02]  /*0e20*/  IMAD R3, R4, R23, R3 ;  /* 0x0000001704037224 */ /* 0x008fe400078e0203 */
[----:B------:R-:W-:Y:S02]  /*0e30*/  IMAD R154, R0, R15, R6 ;  /* 0x0000000f009a7224 */ /* 0x000fe400078e0206 */
[----:B------:R-:W-:Y:S02]  /*0e40*/  IMAD.MOV.U32 R4, RZ, RZ, 0x1 ;  /* 0x00000001ff047424 */ /* 0x000fe400078e00ff */
[----:B------:R-:W-:Y:S01]  /*0e50*/  IMAD.MOV.U32 R23, RZ, RZ, R28 ;  /* 0x000000ffff177224 */ /* 0x000fe200078e001c */
[----:B------:R-:W-:Y:S02]  /*0e60*/  SEL R153, R154, R3, !P1 ;  /* 0x000000039a997207 */ /* 0x000fe40004800000 */
[----:B------:R-:W-:Y:S02]  /*0e70*/  PRMT R0, R4, 0x7610, R0 ;  /* 0x0000761004007816 */ /* 0x000fe40000000000 */
[----:B------:R-:W-:-:S07]  /*0e80*/  SEL R154, R3, R154, !P1 ;  /* 0x0000009a039a7207 */ /* 0x000fce0004800000 */
.L_x_8:
[----:B------:R-:W-:-:S08]  /*0e90*/  NOP ;  /* 0x0000000000007918 */ /* 0x000fd00000000000 */
[----:B------:R-:W0:Y:S02]  /*0ea0*/  USETMAXREG.TRY_ALLOC.CTAPOOL UP0, 0xe8 ;  /* 0x000000e8000079c8 */ /* 0x000e240008000600 */
[----:B0-----:R-:W-:-:S13]  /*0eb0*/  PLOP3.LUT P0, PT, PT, PT, UP0, 0x80, 0x0 ;  /* 0x000000000000781c */ /* 0x001fda0003f0f008 */
[----:B------:R-:W-:Y:S05]  /*0ec0*/  @!P0 BRA `(.L_x_8) ;  /* 0xfffffffc00f08947 */ /* 0x000fea000383ffff */
[----:B------:R-:W-:Y:S01]  /*0ed0*/  ULDC.64 UR4, c[0x0][0x598] ;  /* 0x0001660000047ab9 */ /* 0x000fe20000000a00 */
[----:B------:R-:W-:Y:S01]  /*0ee0*/  ULDC.64 UR36, c[0x0][0x208] ;  /* 0x0000820000247ab9 */ /* 0x000fe20000000a00 */
[----:B------:R-:W-:-:S04]  /*0ef0*/  ISETP.NE.U32.AND P0, PT, RZ, UR4, PT ;  /* 0x00000004ff007c0c */ /* 0x000fc8000bf05070 */
[----:B------:R-:W-:-:S13]  /*0f00*/  ISETP.NE.AND.EX P0, PT, RZ, UR5, PT, P0 ;  /* 0x00000005ff007c0c */ /* 0x000fda000bf05300 */
[----:B------:R-:W-:Y:S05]  /*0f10*/  @!P0 BRA `(.L_x_11) ;  /* 0x00000000001c8947 */ /* 0x000fea0003800000 */
[----:B------:R-:W0:Y:S02]  /*0f20*/  LDC.64 R4, c[0x0][0x598] ;  /* 0x00016600ff047b82 */ /* 0x000e240000000a00 */
[----:B0-----:R-:W2:Y:S02]  /*0f30*/  LDG.E.64 R4, desc[UR36][R4.64] ;  /* 0x0000002404047981 */ /* 0x001ea4000c1e1b00 */
[----:B--2---:R-:W-:-:S04]  /*0f40*/  ISETP.NE.U32.AND P0, PT, R4, RZ, PT ;  /* 0x000000ff0400720c */ /* 0x004fc80003f05070 */
[----:B------:R-:W-:-:S13]  /*0f50*/  ISETP.NE.AND.EX P0, PT, R5, RZ, PT, P0 ;  /* 0x000000ff0500720c */ /* 0x000fda0003f05300 */
[----:B------:R-:W-:Y:S05]  /*0f60*/  @!P0 BRA `(.L_x_11) ;  /* 0x0000000000088947 */ /* 0x000fea0003800000 */
[----:B------:R0:W5:Y:S01]  /*0f70*/  LD.E R155, desc[UR36][R4.64] ;  /* 0x00000024049b7980 */ /* 0x000162000c101900 */
[----:B------:R-:W-:Y:S05]  /*0f80*/  BRA `(.L_x_12) ;  /* 0x0000000000247947 */ /* 0x000fea0003800000 */
.L_x_11:
[----:B------:R-:W-:Y:S02]  /*0f90*/  ULDC.64 UR4, c[0x0][0x588] ;  /* 0x0001620000047ab9 */ /* 0x000fe40000000a00 */
[----:B------:R-:W-:-:S04]  /*0fa0*/  ISETP.NE.U32.AND P0, PT, RZ, UR4, PT ;  /* 0x00000004ff007c0c */ /* 0x000fc8000bf05070 */
[----:B------:R-:W-:-:S13]  /*0fb0*/  ISETP.NE.AND.EX P0, PT, RZ, UR5, PT, P0 ;  /* 0x00000005ff007c0c */ /* 0x000fda000bf05300 */
[----:B------:R-:W-:Y:S05]  /*0fc0*/  @!P0 BRA `(.L_x_13) ;  /* 0x00000000000c8947 */ /* 0x000fea0003800000 */
[----:B------:R-:W0:Y:S02]  /*0fd0*/  LDC.64 R4, c[0x0][0x588] ;  /* 0x00016200ff047b82 */ /* 0x000e240000000a00 */
[----:B0-----:R1:W5:Y:S01]  /*0fe0*/  LDG.E R155, desc[UR36][R4.64] ;  /* 0x00000024049b7981 */ /* 0x001362000c1e1900 */
[----:B------:R-:W-:Y:S05]  /*0ff0*/  BRA `(.L_x_12) ;  /* 0x0000000000087947 */ /* 0x000fea0003800000 */
.L_x_13:
[----:B------:R-:W-:Y:S02]  /*1000*/  ULDC UR4, c[0x0][0x580] ;  /* 0x0001600000047ab9 */ /* 0x000fe40000000800 */
[----:B------:R-:W-:-:S07]  /*1010*/  IMAD.U32 R155, RZ, RZ, UR4 ;  /* 0x00000004ff9b7e24 */ /* 0x000fce000f8e00ff */
.L_x_12:
[----:B------:R-:W-:Y:S02]  /*1020*/  ULDC.64 UR4, c[0x0][0x5a0] ;  /* 0x0001680000047ab9 */ /* 0x000fe40000000a00 */
[----:B------:R-:W-:-:S04]  /*1030*/  ISETP.NE.U32.AND P0, PT, RZ, UR4, PT ;  /* 0x00000004ff007c0c */ /* 0x000fc8000bf05070 */
[----:B------:R-:W-:-:S13]  /*1040*/  ISETP.NE.AND.EX P0, PT, RZ, UR5, PT, P0 ;  /* 0x00000005ff007c0c */ /* 0x000fda000bf05300 */
[----:B------:R-:W-:Y:S05]  /*1050*/  @!P0 BRA `(.L_x_14) ;  /* 0x00000000001c8947 */ /* 0x000fea0003800000 */
[----:B01----:R-:W0:Y:S02]  /*1060*/  LDC.64 R4, c[0x0][0x5a0] ;  /* 0x00016800ff047b82 */ /* 0x003e240000000a00 */
[----:B0-----:R-:W2:Y:S02]  /*1070*/  LDG.E.64 R4, desc[UR36][R4.64] ;  /* 0x0000002404047981 */ /* 0x001ea4000c1e1b00 */
[----:B--2---:R-:W-:-:S04]  /*1080*/  ISETP.NE.U32.AND P0, PT, R4, RZ, PT ;  /* 0x000000ff0400720c */ /* 0x004fc80003f05070 */
[----:B------:R-:W-:-:S13]  /*1090*/  ISETP.NE.AND.EX P0, PT, R5, RZ, PT, P0 ;  /* 0x000000ff0500720c */ /* 0x000fda0003f05300 */
[----:B------:R-:W-:Y:S05]  /*10a0*/  @!P0 BRA `(.L_x_14) ;  /* 0x0000000000088947 */ /* 0x000fea0003800000 */
[----:B------:R0:W5:Y:S01]  /*10b0*/  LD.E R156, desc[UR36][R4.64] ;  /* 0x00000024049c7980 */ /* 0x000162000c101900 */
[----:B------:R-:W-:Y:S05]  /*10c0*/  BRA `(.L_x_15) ;  /* 0x0000000000247947 */ /* 0x000fea0003800000 */
.L_x_14:
[----:B------:R-:W-:Y:S02]  /*10d0*/  ULDC.64 UR4, c[0x0][0x590] ;  /* 0x0001640000047ab9 */ /* 0x000fe40000000a00 */
[----:B------:R-:W-:-:S04]  /*10e0*/  ISETP.NE.U32.AND P0, PT, RZ, UR4, PT ;  /* 0x00000004ff007c0c */ /* 0x000fc8000bf05070 */
[----:B------:R-:W-:-:S13]  /*10f0*/  ISETP.NE.AND.EX P0, PT, RZ, UR5, PT, P0 ;  /* 0x00000005ff007c0c */ /* 0x000fda000bf05300 */
[----:B------:R-:W-:Y:S05]  /*1100*/  @!P0 BRA `(.L_x_16) ;  /* 0x00000000000c8947 */ /* 0x000fea0003800000 */
[----:B------:R-:W2:Y:S02]  /*1110*/  LDC.64 R156, c[0x0][0x590] ;  /* 0x00016400ff9c7b82 */ /* 0x000ea40000000a00 */
[----:B--2---:R2:W5:Y:S01]  /*1120*/  LDG.E R156, desc[UR36][R156.64] ;  /* 0x000000249c9c7981 */ /* 0x004562000c1e1900 */
[----:B------:R-:W-:Y:S05]  /*1130*/  BRA `(.L_x_15) ;  /* 0x0000000000087947 */ /* 0x000fea0003800000 */
.L_x_16:
[----:B------:R-:W-:Y:S02]  /*1140*/  ULDC UR4, c[0x0][0x584] ;  /* 0x0001610000047ab9 */ /* 0x000fe40000000800 */
[----:B------:R-:W-:-:S07]  /*1150*/  IMAD.U32 R156, RZ, RZ, UR4 ;  /* 0x00000004ff9c7e24 */ /* 0x000fce000f8e00ff */
.L_x_15:
[----:B------:R-:W-:-:S13]  /*1160*/  LOP3.LUT P0, RZ, R0, 0xff, RZ, 0xc0, !PT ;  /* 0x000000ff00ff7812 */ /* 0x000fda000780c0ff */
[----:B------:R-:W-:Y:S05]  /*1170*/  @!P0 EXIT ;  /* 0x000000000000894d */ /* 0x000fea0003800000 */
[----:B------:R-:W-:Y:S01]  /*1180*/  ULDC UR4, c[0x0][0x28c] ;  /* 0x0000a30000047ab9 */ /* 0x000fe20000000800 */
[----:B--2---:R-:W-:Y:S01]  /*1190*/  LOP3.LUT R157, R19, 0x1, RZ, 0xfc, !PT ;  /* 0x00000001139d7812 */ /* 0x004fe200078efcff */
[----:B------:R-:W-:Y:S01]  /*11a0*/  UIADD3 UR4, UR4, 0x3f, URZ ;  /* 0x0000003f04047890 */ /* 0x000fe2000fffe03f */
[----:B------:R-:W-:Y:S01]  /*11b0*/  UMOV UR38, URZ ;  /* 0x0000003f00267c82 */ /* 0x000fe20008000000 */
[----:B------:R-:W-:Y:S02]  /*11c0*/  UMOV UR39, URZ ;  /* 0x0000003f00277c82 */ /* 0x000fe40008000000 */
[----:B------:R-:W-:-:S04]  /*11d0*/  USHF.R.S32.HI UR5, URZ, 0x1f, UR4 ;  /* 0x0000001f3f057899 */ /* 0x000fc80008011404 */
[----:B------:R-:W-:-:S04]  /*11e0*/  ULEA.HI UR5, UR5, UR4, URZ, 0x6 ;  /* 0x0000000405057291 */ /* 0x000fc8000f8f303f */
[----:B------:R-:W-:-:S12]  /*11f0*/  USHF.R.S32.HI UR40, URZ, 0x6, UR5 ;  /* 0x000000063f287899 */ /* 0x000fd80008011405 */
.L_x_290:
[----:B------:R-:W-:Y:S01]  /*1200*/  LOP3.LUT R0, R18, 0x80, RZ, 0xc0, !PT ;  /* 0x0000008012007812 */ /* 0x000fe200078ec0ff */
[----:B--2---:R-:W2:Y:S01]  /*1210*/  S2UR UR7, SR_CgaCtaId ;  /* 0x00000000000779c3 */ /* 0x004ea20000008800 */
[----:B------:R-:W-:Y:S02]  /*1220*/  UMOV UR6, 0x400 ;  /* 0x0000040000067882 */ /* 0x000fe40000000000 */
[----:B------:R-:W-:-:S06]  /*1230*/  SHF.R.U32.HI R0, RZ, 0x7, R0 ;  /* 0x00000007ff007819 */ /* 0x000fcc0000011600 */
[----:B---3--:R-:W3:Y:S01]  /*1240*/  SHFL.IDX PT, R0, R0, RZ, 0x1f ;  /* 0x00001fff00007589 */ /* 0x008ee200000e0000 */
[----:B--2---:R-:W-:Y:S01]  /*1250*/  ULEA UR6, UR7, UR6, 0x18 ;  /* 0x0000000607067291 */ /* 0x004fe2000f8ec03f */
[----:B---3--:R-:W-:-:S13]  /*1260*/  R2UR UR4, R0 ;  /* 0x00000000000472ca */ /* 0x008fda00000e0000 */
[----:B------:R-:W-:-:S04]  /*1270*/  ULEA.HI UR5, UR4, UR4, URZ, 0x1 ;  /* 0x0000000404057291 */ /* 0x000fc8000f8f083f */
[----:B------:R-:W-:-:S04]  /*1280*/  ULOP3.LUT UR5, UR5, 0x7fffe, URZ, 0xc0, !UPT ;  /* 0x0007fffe05057892 */ /* 0x000fc8000f8ec03f */
[----:B------:R-:W-:-:S03]  /*1290*/  UIADD3 UR5, UR4, -UR5, URZ ;  /* 0x8000000504057290 */ /* 0x000fc6000fffe03f */
[----:B------:R-:W-:Y:S01]  /*12a0*/  ULDC UR4, c[0x0][0x28c] ;  /* 0x0000a30000047ab9 */ /* 0x000fe20000000800 */
[----:B------:R-:W-:Y:S01]  /*12b0*/  ULEA UR5, UR5, UR6, 0xd ;  /* 0x0000000605057291 */ /* 0x000fe2000f8e683f */
[----:B------:R-:W-:-:S03]  /*12c0*/  ISETP.LT.AND P0, PT, RZ, UR4, PT ;  /* 0x00000004ff007c0c */ /* 0x000fc6000bf01270 */
[----:B------:R-:W-:-:S04]  /*12d0*/  UIADD3 UR5, UR5, 0x100, URZ ;  /* 0x0000010005057890 */ /* 0x000fc8000fffe03f */
[----:B------:R-:W-:-:S04]  /*12e0*/  USHF.R.U32.HI UR5, URZ, 0x4, UR5 ;  /* 0x000000043f057899 */ /* 0x000fc80008011605 */
[----:B------:R-:W-:Y:S02]  /*12f0*/  ULOP3.LUT UR41, UR5, 0x3fff, URZ, 0xc0, !UPT ;  /* 0x00003fff05297892 */ /* 0x000fe4000f8ec03f */
[----:B-1--45:R-:W-:Y:S10]  /*1300*/  @P0 BRA `(.L_x_17) ;  /* 0x0000000000400947 */ /* 0x032ff40003800000 */
[----:B------:R-:W-:Y:S01]  /*1310*/  MOV R0, 0x0 ;  /* 0x0000000000007802 */ /* 0x000fe20000000f00 */
[----:B------:R-:W-:Y:S01]  /*1320*/  ULDC.64 UR4, c[0x4][0x68] ;  /* 0x01001a0000047ab9 */ /* 0x000fe20000000a00 */
[----:B------:R-:W-:Y:S01]  /*1330*/  ULDC.64 UR6, c[0x4][0x8] ;  /* 0x0100020000067ab9 */ /* 0x000fe20000000a00 */
[----:B01----:R-:W-:Y:S01]  /*1340*/  IMAD.U32 R4, RZ, RZ, UR4 ;  /* 0x00000004ff047e24 */ /* 0x003fe2000f8e00ff */
[----:B------:R0:W1:Y:S01]  /*1350*/  LDC.64 R14, c[0x4][R0] ;  /* 0x01000000000e7b82 */ /* 0x0000620000000a00 */
[----:B------:R-:W-:Y:S01]  /*1360*/  IMAD.U32 R5, RZ, RZ, UR5 ;  /* 0x00000005ff057e24 */ /* 0x000fe2000f8e00ff */
[----:B------:R-:W-:Y:S01]  /*1370*/  ULDC.64 UR4, c[0x4][0x70] ;  /* 0x01001c0000047ab9 */ /* 0x000fe20000000a00 */
[----:B------:R-:W-:Y:S02]  /*1380*/  IMAD.U32 R10, RZ, RZ, UR6 ;  /* 0x00000006ff0a7e24 */ /* 0x000fe4000f8e00ff */
[----:B------:R-:W-:Y:S02]  /*1390*/  IMAD.U32 R6, RZ, RZ, UR4 ;  /* 0x00000004ff067e24 */ /* 0x000fe4000f8e00ff */
[----:B------:R-:W-:-:S02]  /*13a0*/  IMAD.U32 R7, RZ, RZ, UR5 ;  /* 0x00000005ff077e24 */ /* 0x000fc4000f8e00ff */
[----:B------:R-:W-:Y:S02]  /*13b0*/  IMAD.U32 R11, RZ, RZ, UR7 ;  /* 0x00000007ff0b7e24 */ /* 0x000fe4000f8e00ff */
[----:B------:R-:W-:Y:S02]  /*13c0*/  IMAD.MOV.U32 R8, RZ, RZ, 0x1e1 ;  /* 0x000001e1ff087424 */ /* 0x000fe400078e00ff */
[----:B------:R-:W-:Y:S02]  /*13d0*/  IMAD.MOV.U32 R12, RZ, RZ, 0x1 ;  /* 0x00000001ff0c7424 */ /* 0x000fe400078e00ff */
[----:B0-----:R-:W-:-:S07]  /*13e0*/  IMAD.MOV.U32 R13, RZ, RZ, RZ ;  /* 0x000000ffff0d7224 */ /* 0x001fce00078e00ff */
[----:B------:R-:W-:-:S07]  /*13f0*/  LEPC R20, `(.L_x_17) ;  /* 0x000000001014794e */ /* 0x000fce0000000000 */
[----:B-1---5:R-:W-:Y:S05]  /*1400*/  CALL.ABS.NOINC R14 ;  /* 0x000000000e007343 */ /* 0x022fea0003c00000 */
.L_x_17:
[----:B------:R-:W-:-:S13]  /*1410*/  ISETP.NE.AND P0, PT, R157, 0x3, PT ;  /* 0x000000039d00780c */ /* 0x000fda0003f05270 */
[----:B------:R-:W-:Y:S05]  /*1420*/  @!P0 BRA `(.L_x_18) ;  /* 0x0000000000048947 */ /* 0x000fea0003800000 */
[----:B------:R-:W-:Y:S01]  /*1430*/  BPT.TRAP 0x1 ;  /* 0x000000040000795c */ /* 0x000fe20000300000 */
.L_x_18:
[----:B------:R-:W2:Y:S01]  /*1440*/  S2UR UR5, SR_CgaCtaId ;  /* 0x00000000000579c3 */ /* 0x000ea20000008800 */
[----:B------:R-:W-:Y:S01]  /*1450*/  UMOV UR4, 0x400 ;  /* 0x0000040000047882 */ /* 0x000fe20000000000 */
[----:B------:R-:W-:Y:S02]  /*1460*/  IMAD.U32 R0, RZ, RZ, UR38 ;  /* 0x00000026ff007e24 */ /* 0x000fe4000f8e00ff */
[----:B------:R-:W-:-:S03]  /*1470*/  IMAD.U32 R3, RZ, RZ, UR39 ;  /* 0x00000027ff037e24 */ /* 0x000fc6000f8e00ff */
[----:B------:R-:W-:Y:S01]  /*1480*/  SHF.L.U32 R0, R0, 0x1f, RZ ;  /* 0x0000001f00007819 */ /* 0x000fe200000006ff */
[----:B--2---:R-:W-:-:S06]  /*1490*/  ULEA UR4, UR5, UR4, 0x18 ;  /* 0x0000000405047291 */ /* 0x004fcc000f8ec03f */
[----:B------:R-:W-:-:S04]  /*14a0*/  IMAD.U32 R6, RZ, RZ, UR4 ;  /* 0x00000004ff067e24 */ /* 0x000fc8000f8e00ff */
[----:B------:R-:W-:-:S04]  /*14b0*/  IMAD R3, R3, 0x8, R6 ;  /* 0x0000000803037824 */ /* 0x000fc800078e0206 */
[----:B------:R2:W3:Y:S01]  /*14c0*/  SYNCS.PHASECHK.TRANS64.TRYWAIT P1, [R3+URZ], R0 ;  /* 0x00000000030075a7 */ /* 0x0004e2000802017f */
[----:B------:R-:W-:Y:S05]  /*14d0*/  @!P0 BRA `(.L_x_19) ;  /* 0x0000000000048947 */ /* 0x000fea0003800000 */
[----:B------:R-:W-:Y:S01]  /*14e0*/  BPT.TRAP 0x1 ;  /* 0x000000040000795c */ /* 0x000fe20000300000 */
.L_x_19:
[----:B---3--:R-:W-:Y:S05]  /*14f0*/  @P1 BRA `(.L_x_20) ;  /* 0x0000000000081947 */ /* 0x008fea0003800000 */
[----:B------:R-:W3:Y:S02]  /*1500*/  SYNCS.PHASECHK.TRANS64.TRYWAIT P1, [R3+URZ], R0 ;  /* 0x00000000030075a7 */ /* 0x000ee4000802017f */
[----:B---3--:R-:W-:Y:S05]  /*1510*/  @!P1 BRA `(.L_x_21) ;  /* 0x000000a400189947 */ /* 0x008fea0003800000 */
.L_x_20:
[----:B------:R-:W-:-:S04]  /*1520*/  UISETP.LT.AND UP0, UPT, UR40, 0x1, UPT ;  /* 0x000000012800788c */ /* 0x000fc8000bf01270 */
[----:B------:R-:W-:-:S06]  /*1530*/  USEL UR4, UR40, 0x1, UP0 ;  /* 0x0000000128047887 */ /* 0x000fcc0008000000 */
[----:B--23--:R-:W-:Y:S01]  /*1540*/  IMAD.U32 R0, RZ, RZ, UR4 ;  /* 0x00000004ff007e24 */ /* 0x00cfe2000f8e00ff */
[----:B------:R-:W-:Y:S05]  /*1550*/  WARPSYNC.ALL ;  /* 0x0000000000007948 */ /* 0x000fea0003800000 */
[----:B------:R-:W-:-:S04]  /*1560*/  IADD3 R0, -R0, UR40, RZ ;  /* 0x0000002800007c10 */ /* 0x000fc8000fffe1ff */
[----:B------:R-:W-:Y:S02]  /*1570*/  ISETP.GE.AND P1, PT, R0, 0x1, PT ;  /* 0x000000010000780c */ /* 0x000fe40003f26270 */
[----:B------:R-:W-:Y:S01]  /*1580*/  R2UR UR4, R6 ;  /* 0x00000000060472ca */ /* 0x000fe200000e0000 */
[----:B------:R-:W-:Y:S01]  /*1590*/  WARPGROUP.ARRIVE ;  /* 0x00000000000079c5 */ /* 0x000fe20000000000 */
[----:B------:R-:W-:Y:S01]  /*15a0*/  UMOV UR9, 0x40000040 ;  /* 0x4000004000097882 */ /* 0x000fe20000000000 */
[----:B------:R-:W-:-:S10]  /*15b0*/  UMOV UR11, 0x40000040 ;  /* 0x40000040000b7882 */ /* 0x000fd40000000000 */
[----:B------:R-:W-:-:S04]  /*15c0*/  UIADD3 UR4, UR4, 0x10100, URZ ;  /* 0x0001010004047890 */ /* 0x000fc8000fffe03f */
[----:B------:R-:W-:-:S04]  /*15d0*/  USHF.R.U32.HI UR4, URZ, 0x4, UR4 ;  /* 0x000000043f047899 */ /* 0x000fc80008011604 */
[----:B------:R-:W-:Y:S02]  /*15e0*/  ULOP3.LUT UR5, UR4, 0x3fff, URZ, 0xc0, !UPT ;  /* 0x00003fff04057892 */ /* 0x000fe4000f8ec03f */
[----:B------:R-:W-:Y:S02]  /*15f0*/  ULOP3.LUT UR4, UR41, 0x10000, URZ, 0xfc, !UPT ;  /* 0x0001000029047892 */ /* 0x000fe4000f8efc3f */
[----:B------:R-:W-:Y:S02]  /*1600*/  ULOP3.LUT UR5, UR5, 0x10000, URZ, 0xfc, !UPT ;  /* 0x0001000005057892 */ /* 0x000fe4000f8efc3f */
[----:B------:R-:W-:Y:S02]  /*1610*/  ULEA UR6, UR39, UR4, 0xa ;  /* 0x0000000427067291 */ /* 0x000fe4000f8e503f */
[----:B------:R-:W-:-:S05]  /*1620*/  ULEA UR7, UR39, UR5, 0xb ;  /* 0x0000000527077291 */ /* 0x000fca000f8e583f */
[----:B------:R-:W-:Y:S02]  /*1630*/  UMOV UR8, UR6 ;  /* 0x0000000600087c82 */ /* 0x000fe40008000000 */
[----:B------:R-:W-:Y:S02]  /*1640*/  UMOV UR10, UR7 ;  /* 0x00000007000a7c82 */ /* 0x000fe40008000000 */
[----:B------:R-:W-:Y:S01]  /*1650*/  HGMMA.64x256x16.F32 R24, gdesc[UR8], RZ, !UPT, gsb0 ;  /* 0x03e00000081879f0 */ /* 0x000fe2000c0008ff */
[----:B------:R-:W-:Y:S02]  /*1660*/  UIADD3 UR8, UR6, 0x2, URZ ;  /* 0x0000000206087890 */ /* 0x000fe4000fffe03f */
[----:B------:R-:W-:Y:S01]  /*1670*/  UIADD3 UR10, UR7, 0x2, URZ ;  /* 0x00000002070a7890 */ /* 0x000fe2000fffe03f */
[----:B------:R-:W-:Y:S01]  /*1680*/  UMOV UR9, 0x40000040 ;  /* 0x4000004000097882 */ /* 0x000fe20000000000 */
[----:B------:R-:W-:Y:S01]  /*1690*/  UMOV UR11, 0x40000040 ;  /* 0x40000040000b7882 */ /* 0x000fe20000000000 */
[----:B------:R-:W-:-:S02]  /*16a0*/  WARPGROUP.DEPBAR.LE gsb0, 0x0 ;  /* 0x00008000000079c5 */ /* 0x000fc40000010000 */
[----:B------:R-:W-:-:S15]  /*16b0*/  WARPGROUP.ARRIVE ;  /* 0x00000000000079c5 */ /* 0x000fde0000000000 */
[----:B------:R-:W-:-:S05]  /*16c0*/  NOP ;  /* 0x0000000000007918 */ /* 0x000fca0000000000 */
[----:B------:R-:W-:Y:S01]  /*16d0*/  HGMMA.64x256x16.F32 R24, gdesc[UR8], R24, gsb0 ;  /* 0x03e00000081879f0 */ /* 0x000fe20008000818 */
[----:B------:R-:W-:Y:S02]  /*16e0*/  UIADD3 UR8, UR6, 0x4, URZ ;  /* 0x0000000406087890 */ /* 0x000fe4000fffe03f */
[----:B------:R-:W-:Y:S01]  /*16f0*/  UIADD3 UR10, UR7, 0x4, URZ ;  /* 0x00000004070a7890 */ /* 0x000fe2000fffe03f */
[----:B------:R-:W-:Y:S01]  /*1700*/  UMOV UR9, 0x40000040 ;  /* 0x4000004000097882 */ /* 0x000fe20000000000 */
[----:B------:R-:W-:Y:S01]  /*1710*/  UMOV UR11, 0x40000040 ;  /* 0x40000040000b7882 */ /* 0x000fe20000000000 */
[----:B------:R-:W-:Y:S02]  /*1720*/  WARPGROUP.DEPBAR.LE gsb0, 0x0 ;  /* 0x00008000000079c5 */ /* 0x000fe40000010000 */
        /* <DEDUP_REMOVED lines=10> */
[----:B------:R-:W-:Y:S03]  /*17d0*/  HGMMA.64x256x16.F32 R24, gdesc[UR8], R24, gsb0 ;  /* 0x03e00000081879f0 */ /* 0x000fe60008000818 */
[----:B------:R-:W-:Y:S02]  /*17e0*/  WARPGROUP.DEPBAR.LE gsb0, 0x0 ;  /* 0x00008000000079c5 */ /* 0x000fe40000010000 */
[----:B------:R-:W-:Y:S05]  /*17f0*/  @!P1 BRA `(.L_x_22) ;  /* 0x0000000400309947 */ /* 0x000fea0003800000 */
[----:B------:R-:W-:Y:S02]  /*1800*/  UIADD3 UR6, UR39, 0x1, URZ ;  /* 0x0000000127067890 */ /* 0x000fe4000fffe03f */
[----:B------:R-:W-:Y:S02]  /*1810*/  IMAD.U32 R3, RZ, RZ, UR39 ;  /* 0x00000027ff037e24 */ /* 0x000fe4000f8e00ff */
[----:B------:R-:W-:-:S04]  /*1820*/  UISETP.NE.AND UP0, UPT, UR6, 0x4, UPT ;  /* 0x000000040600788c */ /* 0x000fc8000bf05270 */
[----:B------:R-:W-:Y:S02]  /*1830*/  USEL UR7, URZ, 0x1, UP0 ;  /* 0x000000013f077887 */ /* 0x000fe40008000000 */
[----:B------:R-:W-:Y:S02]  /*1840*/  USEL UR6, UR6, URZ, UP0 ;  /* 0x0000003f06067287 */ /* 0x000fe40008000000 */
[----:B------:R-:W-:-:S06]  /*1850*/  ULOP3.LUT UR7, UR38, UR7, URZ, 0x3c, !UPT ;  /* 0x0000000726077292 */ /* 0x000fcc000f8e3c3f */
[----:B------:R-:W-:-:S07]  /*1860*/  IMAD.U32 R7, RZ, RZ, UR7 ;  /* 0x00000007ff077e24 */ /* 0x000fce000f8e00ff */
.L_x_29:
[----:B------:R-:W-:Y:S05]  /*1870*/  @!P0 BRA `(.L_x_23) ;  /* 0x0000000000048947 */ /* 0x000fea0003800000 */
[----:B------:R-:W-:Y:S01]  /*1880*/  BPT.TRAP 0x1 ;  /* 0x000000040000795c */ /* 0x000fe20000300000 */
.L_x_23:
[----:B------:R-:W2:Y:S01]  /*1890*/  S2UR UR8, SR_CgaCtaId ;  /* 0x00000000000879c3 */ /* 0x000ea20000008800 */
[----:B------:R-:W-:Y:S01]  /*18a0*/  UMOV UR7, 0x400 ;  /* 0x0000040000077882 */ /* 0x000fe20000000000 */
[----:B01----:R-:W-:Y:S01]  /*18b0*/  IMAD.U32 R5, RZ, RZ, UR6 ;  /* 0x00000006ff057e24 */ /* 0x003fe2000f8e00ff */
[----:B------:R-:W-:Y:S01]  /*18c0*/  SHF.L.U32 R4, R7, 0x1f, RZ ;  /* 0x0000001f07047819 */ /* 0x000fe200000006ff */
[----:B--2---:R-:W-:-:S06]  /*18d0*/  ULEA UR7, UR8, UR7, 0x18 ;  /* 0x0000000708077291 */ /* 0x004fcc000f8ec03f */
[----:B------:R-:W-:-:S04]  /*18e0*/  IMAD.U32 R6, RZ, RZ, UR7 ;  /* 0x00000007ff067e24 */ /* 0x000fc8000f8e00ff */
[----:B------:R-:W-:-:S04]  /*18f0*/  IMAD R5, R5, 0x8, R6 ;  /* 0x0000000805057824 */ /* 0x000fc800078e0206 */
[----:B------:R0:W1:Y:S01]  /*1900*/  SYNCS.PHASECHK.TRANS64.TRYWAIT P1, [R5+URZ], R4 ;  /* 0x00000004050075a7 */ /* 0x000062000802017f */
[----:B------:R-:W-:Y:S05]  /*1910*/  @!P0 BRA `(.L_x_24) ;  /* 0x0000000000048947 */ /* 0x000fea0003800000 */
[----:B------:R-:W-:Y:S01]  /*1920*/  BPT.TRAP 0x1 ;  /* 0x000000040000795c */ /* 0x000fe20000300000 */
.L_x_24:
[----:B-1----:R-:W-:Y:S05]  /*1930*/  @P1 BRA `(.L_x_25) ;  /* 0x0000000000081947 */ /* 0x002fea0003800000 */
[----:B------:R-:W1:Y:S02]  /*1940*/  SYNCS.PHASECHK.TRANS64.TRYWAIT P1, [R5+URZ], R4 ;  /* 0x00000004050075a7 */ /* 0x000e64000802017f */
[----:B-1----:R-:W-:Y:S05]  /*1950*/  @!P1 BRA `(.L_x_26) ;  /* 0x000000a0001c9947 */ /* 0x002fea0003800000 */
.L_x_25:
[----:B------:R-:W-:Y:S01]  /*1960*/  ULEA UR7, UR6, UR4, 0xa ;  /* 0x0000000406077291 */ /* 0x000fe2000f8e503f */
[----:B------:R-:W-:Y:S01]  /*1970*/  WARPGROUP.ARRIVE ;  /* 0x00000000000079c5 */ /* 0x000fe20000000000 */
[----:B------:R-:W-:Y:S01]  /*1980*/  ULEA UR12, UR6, UR5, 0xb ;  /* 0x00000005060c7291 */ /* 0x000fe2000f8e583f */
[----:B------:R-:W-:Y:S01]  /*1990*/  UMOV UR9, 0x40000040 ;  /* 0x4000004000097882 */ /* 0x000fe20000000000 */
[----:B------:R-:W-:-:S03]  /*19a0*/  UMOV UR11, 0x40000040 ;  /* 0x40000040000b7882 */ /* 0x000fc60000000000 */
[----:B------:R-:W-:Y:S02]  /*19b0*/  UMOV UR8, UR7 ;  /* 0x0000000700087c82 */ /* 0x000fe40008000000 */
[----:B------:R-:W-:Y:S02]  /*19c0*/  UMOV UR10, UR12 ;  /* 0x0000000c000a7c82 */ /* 0x000fe40008000000 */
[----:B------:R-:W-:Y:S01]  /*19d0*/  HGMMA.64x256x16.F32 R24, gdesc[UR8], R24, gsb0 ;  /* 0x03e00000081879f0 */ /* 0x000fe20008000818 */
        /* <DEDUP_REMOVED lines=26> */
[----:B------:R-:W-:Y:S01]  /*1b80*/  BPT.TRAP 0x1 ;  /* 0x000000040000795c */ /* 0x000fe20000300000 */
.L_x_27:
[----:B------:R-:W-:-:S13]  /*1b90*/  ISETP.NE.AND P1, PT, R22, RZ, PT ;  /* 0x000000ff1600720c */ /* 0x000fda0003f25270 */
[----:B01----:R-:W-:-:S04]  /*1ba0*/  @P1 IMAD R4, R3, 0x8, R6 ;  /* 0x0000000803041824 */ /* 0x003fc800078e0206 */
[----:B------:R-:W-:-:S05]  /*1bb0*/  @P1 VIADD R5, R4, 0x20 ;  /* 0x0000002004051836 */ /* 0x000fca0000000000 */
[----:B------:R-:W-:-:S04]  /*1bc0*/  @P1 PRMT R5, R152, 0x654, R5 ;  /* 0x0000065498051816 */ /* 0x000fc80000000005 */
[----:B------:R0:W-:Y:S01]  /*1bd0*/  @P1 SYNCS.ARRIVE.TRANS64.RED.A1T0 RZ, [R5+URZ], RZ ;  /* 0x000000ff05ff19a7 */ /* 0x0001e2000810043f */
[----:B------:R-:W-:-:S13]  /*1be0*/  ISETP.GT.U32.AND P1, PT, R19, 0x1, PT ;  /* 0x000000011300780c */ /* 0x000fda0003f24070 */
[----:B0-----:R-:W-:Y:S05]  /*1bf0*/  @P1 BRA `(.L_x_28) ;  /* 0x0000000000041947 */ /* 0x001fea0003800000 */
[----:B------:R-:W-:Y:S01]  /*1c00*/  BPT.TRAP 0x1 ;  /* 0x000000040000795c */ /* 0x000fe20000300000 */
.L_x_28:
[----:B------:R-:W-:Y:S01]  /*1c10*/  UIADD3 UR6, UR6, 0x1, URZ ;  /* 0x0000000106067890 */ /* 0x000fe2000fffe03f */
[C---:B------:R-:W-:Y:S01]  /*1c20*/  ISETP.GT.AND P2, PT, R0.reuse, 0x1, PT ;  /* 0x000000010000780c */ /* 0x040fe20003f44270 */
[----:B------:R-:W-:Y:S02]  /*1c30*/  VIADD R3, R3, 0x1 ;  /* 0x0000000103037836 */ /* 0x000fe40000000000 */
[----:B------:R-:W-:Y:S01]  /*1c40*/  UISETP.NE.AND UP0, UPT, UR6, 0x4, UPT ;  /* 0x000000040600788c */ /* 0x000fe2000bf05270 */
[----:B------:R-:W-:Y:S02]  /*1c50*/  VIADD R0, R0, 0xffffffff ;  /* 0xffffffff00007836 */ /* 0x000fe40000000000 */
[C---:B------:R-:W-:Y:S01]  /*1c60*/  ISETP.NE.AND P1, PT, R3.reuse, 0x4, PT ;  /* 0x000000040300780c */ /* 0x040fe20003f25270 */
[----:B------:R-:W-:Y:S02]  /*1c70*/  USEL UR7, URZ, 0x1, UP0 ;  /* 0x000000013f077887 */ /* 0x000fe40008000000 */
[----:B------:R-:W-:Y:S01]  /*1c80*/  USEL UR6, UR6, URZ, UP0 ;  /* 0x0000003f06067287 */ /* 0x000fe20008000000 */
[----:B------:R-:W-:-:S03]  /*1c90*/  SEL R3, R3, RZ, P1 ;  /* 0x000000ff03037207 */ /* 0x000fc60000800000 */
[----:B------:R-:W-:Y:S01]  /*1ca0*/  LOP3.LUT R7, R7, UR7, RZ, 0x3c, !PT ;  /* 0x0000000707077c12 */ /* 0x000fe2000f8e3cff */
[----:B------:R-:W-:Y:S07]  /*1cb0*/  @P2 BRA `(.L_x_29) ;  /* 0xfffffff800ec2947 */ /* 0x000fee000383ffff */
.L_x_22:
[----:B------:R-:W2:Y:S02]  /*1cc0*/  LDC R0, c[0x0][0x28c] ;  /* 0x0000a300ff007b82 */ /* 0x000ea40000000800 */
[----:B--2---:R-:W-:-:S13]  /*1cd0*/  ISETP.GE.AND P1, PT, R0, 0x1, PT ;  /* 0x000000010000780c */ /* 0x004fda0003f26270 */
[----:B------:R-:W-:Y:S05]  /*1ce0*/  @!P1 BRA `(.L_x_30) ;  /* 0x0000000000409947 */ /* 0x000fea0003800000 */
[----:B------:R-:W-:Y:S05]  /*1cf0*/  @!P0 BRA `(.L_x_31) ;  /* 0x0000000000048947 */ /* 0x000fea0003800000 */
[----:B------:R-:W-:Y:S01]  /*1d00*/  BPT.TRAP 0x1 ;  /* 0x000000040000795c */ /* 0x000fe20000300000 */
.L_x_31:
[----:B------:R-:W-:Y:S01]  /*1d10*/  ISETP.NE.AND P0, PT, R22, RZ, PT ;  /* 0x000000ff1600720c */ /* 0x000fe20003f05270 */
[----:B------:R-:W-:-:S12]  /*1d20*/  UISETP.LT.AND UP1, UPT, UR40, 0x1, UPT ;  /* 0x000000012800788c */ /* 0x000fd8000bf21270 */
[----:B------:R-:W-:-:S05]  /*1d30*/  VOTEU.ANY UP0, P0 ;  /* 0x00000000003f7886 */ /* 0x000fca0000000100 */
[----:B------:R-:W-:-:S04]  /*1d40*/  @UP0 USEL UR4, UR40, 0x1, UP1 ;  /* 0x0000000128040887 */ /* 0x000fc80008800000 */
[----:B------:R-:W-:-:S06]  /*1d50*/  @UP0 UIADD3 UR4, UR39, UR40, -UR4 ;  /* 0x0000002827040290 */ /* 0x000fcc000fffe804 */
[----:B------:R-:W-:-:S04]  /*1d60*/  IMAD.U32 R0, RZ, RZ, UR4 ;  /* 0x00000004ff007e24 */ /* 0x000fc8000f8e00ff */
[----:B------:R-:W-:-:S05]  /*1d70*/  @P0 IMAD.SHL.U32 R0, R0, 0x8, RZ ;  /* 0x0000000800000824 */ /* 0x000fca00078e00ff */
[----:B------:R-:W-:-:S04]  /*1d80*/  @P0 LOP3.LUT R0, R0, 0x18, RZ, 0xc0, !PT ;  /* 0x0000001800000812 */ /* 0x000fc800078ec0ff */
[----:B------:R-:W-:-:S04]  /*1d90*/  @P0 IADD3 R3, R6, 0x20, R0 ;  /* 0x0000002006030810 */ /* 0x000fc80007ffe000 */
[----:B------:R-:W-:-:S04]  /*1da0*/  @P0 PRMT R3, R152, 0x654, R3 ;  /* 0x0000065498030816 */ /* 0x000fc80000000003 */
[----:B------:R2:W-:Y:S01]  /*1db0*/  @P0 SYNCS.ARRIVE.TRANS64.RED.A1T0 RZ, [R3+URZ], RZ ;  /* 0x000000ff03ff09a7 */ /* 0x0005e2000810043f */
[----:B------:R-:W-:-:S13]  /*1dc0*/  ISETP.GT.U32.AND P0, PT, R19, 0x1, PT ;  /* 0x000000011300780c */ /* 0x000fda0003f04070 */
[----:B--2---:R-:W-:Y:S05]  /*1dd0*/  @P0 BRA `(.L_x_30) ;  /* 0x0000000000040947 */ /* 0x004fea0003800000 */
[----:B------:R-:W-:Y:S01]  /*1de0*/  BPT.TRAP 0x1 ;  /* 0x000000040000795c */ /* 0x000fe20000300000 */
.L_x_30:
[----:B------:R-:W2:Y:S01]  /*1df0*/  LDC R6, c[0x0][0x288] ;  /* 0x0000a200ff067b82 */ /* 0x000ea20000000800 */
[--C-:B------:R-:W-:Y:S01]  /*1e00*/  SHF.R.U32.HI R0, RZ, 0x2, R18.reuse ;  /* 0x00000002ff007819 */ /* 0x100fe20000011612 */
[----:B------:R-:W-:Y:S01]  /*1e10*/  UIADD3 UR39, UR40, UR39, URZ ;  /* 0x0000002728277290 */ /* 0x000fe2000fffe03f */
[----:B01----:R-:W-:Y:S01]  /*1e20*/  SHF.R.U32.HI R5, RZ, 0x7, R18 ;  /* 0x00000007ff057819 */ /* 0x003fe20000011612 */
[----:B------:R-:W-:Y:S01]  /*1e30*/  ULDC UR8, c[0x0][0x284] ;  /* 0x0000a10000087ab9 */ /* 0x000fe20000000800 */
[----:B------:R-:W-:Y:S01]  /*1e40*/  LOP3.LUT R4, R18, 0x60, RZ, 0xc0, !PT ;  /* 0x0000006012047812 */ /* 0x000fe200078ec0ff */
[----:B------:R-:W-:Y:S01]  /*1e50*/  USHF.R.U32.HI UR4, URZ, 0x2, UR39 ;  /* 0x000000023f047899 */ /* 0x000fe20008011627 */
[----:B------:R-:W-:Y:S01]  /*1e60*/  LOP3.LUT R3, R0, 0x7, RZ, 0xc0, !PT ;  /* 0x0000000700037812 */ /* 0x000fe200078ec0ff */
[----:B------:R-:W-:Y:S01]  /*1e70*/  UISETP.GT.U32.AND UP1, UPT, UR39, 0x3, UPT ;  /* 0x000000032700788c */ /* 0x000fe2000bf24070 */
[----:B------:R-:W-:Y:S01]  /*1e80*/  LOP3.LUT R0, R5, 0x1, RZ, 0xc0, !PT ;  /* 0x0000000105007812 */ /* 0x000fe200078ec0ff */
[----:B------:R-:W-:Y:S01]  /*1e90*/  ULOP3.LUT UR4, UR4, 0x1, URZ, 0xc0, !UPT ;  /* 0x0000000104047892 */ /* 0x000fe2000f8ec03f */
[----:B------:R-:W-:Y:S01]  /*1ea0*/  SHF.R.U32.HI R10, RZ, 0x1, R4 ;  /* 0x00000001ff0a7819 */ /* 0x000fe20000011604 */
[----:B------:R-:W-:Y:S01]  /*1eb0*/  IMAD.SHL.U32 R4, R18, 0x2, RZ ;  /* 0x0000000212047824 */ /* 0x000fe200078e00ff */
[----:B------:R-:W-:Y:S01]  /*1ec0*/  SHF.R.S32.HI R21, RZ, 0x1f, R23 ;  /* 0x0000001fff157819 */ /* 0x000fe20000011417 */
[----:B------:R-:W-:Y:S01]  /*1ed0*/  IMAD.SHL.U32 R8, R0, 0x40, RZ ;  /* 0x0000004000087824 */ /* 0x000fe200078e00ff */
[--C-:B------:R-:W-:Y:S01]  /*1ee0*/  IADD3 R5, RZ, -R10, -R3.reuse ;  /* 0x8000000aff057210 */ /* 0x100fe20007ffe803 */
[----:B------:R-:W-:Y:S01]  /*1ef0*/  UISETP.NE.U32.AND UP0, UPT, UR4, 0x1, UPT ;  /* 0x000000010400788c */ /* 0x000fe2000bf05070 */
[----:B------:R-:W-:Y:S01]  /*1f00*/  LOP3.LUT R4, R4, 0x6, RZ, 0xc0, !PT ;  /* 0x0000000604047812 */ /* 0x000fe200078ec0ff */
[----:B------:R-:W-:Y:S01]  /*1f10*/  ULDC.64 UR6, c[0x0][0x5d0] ;  /* 0x0001740000067ab9 */ /* 0x000fe20000000a00 */
[----:B------:R-:W-:Y:S01]  /*1f20*/  LOP3.LUT R3, R8, 0x40, R3, 0xe2, !PT ;  /* 0x0000004008037812 */ /* 0x000fe200078ee203 */
[----:B------:R-:W-:Y:S01]  /*1f30*/  IMAD R11, R0, -0x40, R5 ;  /* 0xffffffc0000b7824 */ /* 0x000fe200078e0205 */
[----:B------:R-:W-:Y:S01]  /*1f40*/  LOP3.LUT R0, R18, 0x3, RZ, 0xc0, !PT ;  /* 0x0000000312007812 */ /* 0x000fe200078ec0ff */
[----:B------:R-:W-:Y:S01]  /*1f50*/  UISETP.LT.U32.AND UP1, UPT, UR40, 0x4, UP1 ;  /* 0x000000042800788c */ /* 0x000fe20008f21070 */
[----:B------:R-:W-:Y:S01]  /*1f60*/  PRMT R8, R4, 0x6540, R153 ;  /* 0x0000654004087816 */ /* 0x000fe20000000099 */
[----:B------:R-:W-:Y:S01]  /*1f70*/  IMAD.SHL.U32 R153, R153, 0x100, RZ ;  /* 0x0000010099997824 */ /* 0x000fe200078e00ff */
[----:B------:R-:W-:Y:S01]  /*1f80*/  UISETP.GT.U32.AND UP0, UPT, UR40, 0x3, !UP0 ;  /* 0x000000032800788c */ /* 0x000fe2000c704070 */
[----:B--2---:R-:W-:Y:S01]  /*1f90*/  IMAD R12, R0, -0x2, R6 ;  /* 0xfffffffe000c7824 */ /* 0x004fe200078e0206 */
[----:B------:R-:W-:Y:S01]  /*1fa0*/  SHF.R.S32.HI R9, RZ, 0x1f, R8 ;  /* 0x0000001fff097819 */ /* 0x000fe20000011408 */
[C---:B------:R-:W-:Y:S01]  /*1fb0*/  IMAD.SHL.U32 R0, R154.reuse, 0x80, RZ ;  /* 0x000000809a007824 */ /* 0x040fe200078e00ff */
[----:B------:R-:W-:Y:S01]  /*1fc0*/  ISETP.GE.AND P0, PT, R153, R6, PT ;  /* 0x000000069900720c */ /* 0x000fe20003f06270 */
[----:B------:R-:W-:Y:S01]  /*1fd0*/  IMAD R4, R21, UR6, RZ ;  /* 0x0000000615047c24 */ /* 0x000fe2000f8e02ff */
[----:B------:R-:W-:Y:S01]  /*1fe0*/  USEL UR5, URZ, 0x1, !UP1 ;  /* 0x000000013f057887 */ /* 0x000fe2000c800000 */
[----:B------:R-:W-:Y:S01]  /*1ff0*/  IMAD.WIDE R6, R154, 0x80, RZ ;  /* 0x000000809a067825 */ /* 0x000fe200078e02ff */
[C---:B------:R-:W-:Y:S01]  /*2000*/  ISETP.GE.OR P0, PT, R0.reuse, UR8, P0 ;  /* 0x0000000800007c0c */ /* 0x040fe20008706670 */
[----:B------:R-:W-:Y:S01]  /*2010*/  USEL UR4, URZ, 0x1, !UP0 ;  /* 0x000000013f047887 */ /* 0x000fe2000c000000 */
[----:B------:R-:W-:Y:S01]  /*2020*/  IADD3 R0, -R0, UR8, R11 ;  /* 0x0000000800007c10 */ /* 0x000fe2000fffe10b */
[C---:B------:R-:W-:Y:S01]  /*2030*/  IMAD R13, R23.reuse, UR7, R4 ;  /* 0x00000007170d7c24 */ /* 0x040fe2000f8e0204 */
[----:B------:R-:W-:Y:S01]  /*2040*/  ULOP3.LUT UR39, UR39, 0x3, URZ, 0xc0, !UPT ;  /* 0x0000000327277892 */ /* 0x000fe2000f8ec03f */
[----:B------:R-:W-:Y:S01]  /*2050*/  IMAD.WIDE.U32 R4, R23, UR6, R8 ;  /* 0x0000000617047c25 */ /* 0x000fe2000f8e0008 */
[----:B------:R-:W-:Y:S01]  /*2060*/  ULOP3.LUT UR38, UR4, UR38, UR5, 0x96, !UPT ;  /* 0x0000002604267292 */ /* 0x000fe2000f8e9605 */
[----:B------:R-:W-:-:S02]  /*2070*/  LOP3.LUT R169, R6, R3, R10, 0xfe, !PT ;  /* 0x0000000306a97212 */ /* 0x000fc400078efe0a */
[----:B------:R-:W-:Y:S02]  /*2080*/  IMAD.IADD R5, R5, 0x1, R13 ;  /* 0x0000000105057824 */ /* 0x000fe400078e020d */
[----:B------:R-:W-:Y:S02]  /*2090*/  IMAD.IADD R3, R12, 0x1, -R153 ;  /* 0x000000010c037824 */ /* 0x000fe400078e0a99 */
[----:B------:R-:W-:Y:S01]  /*20a0*/  IMAD.MOV.U32 R154, RZ, RZ, -0x1 ;  /* 0xffffffffff9a7424 */ /* 0x000fe200078e00ff */
[----:B------:R-:W-:Y:S06]  /*20b0*/  @P0 BRA `(.L_x_32) ;  /* 0x0000007800dc0947 */ /* 0x000fec0003800000 */
[----:B------:R-:W0:Y:S01]  /*20c0*/  LDC.64 R10, c[0x0][0x5c8] ;  /* 0x00017200ff0a7b82 */ /* 0x000e220000000a00 */
[----:B-----5:R-:W-:Y:S01]  /*20d0*/  FSETP.NEU.AND P0, PT, R156, RZ, PT ;  /* 0x000000ff9c00720b */ /* 0x020fe20003f0d000 */
[----:B------:R-:W-:Y:S01]  /*20e0*/  BSSY B0, `(.L_x_32) ;  /* 0x00007b4000007945 */ /* 0x000fe20003800000 */
[----:B------:R-:W-:-:S04]  /*20f0*/  ISETP.GT.AND P2, PT, R3, RZ, PT ;  /* 0x000000ff0300720c */ /* 0x000fc80003f44270 */
[----:B------:R-:W-:Y:S01]  /*2100*/  ISETP.GT.AND P1, PT, R0, RZ, P2 ;  /* 0x000000ff0000720c */ /* 0x000fe20001724270 */
[-C--:B0-----:R-:W-:Y:S02]  /*2110*/  IMAD R12, R7, R10.reuse, RZ ;  /* 0x0000000a070c7224 */ /* 0x081fe400078e02ff */
[----:B------:R-:W-:-:S04]  /*2120*/  IMAD.WIDE.U32 R160, R169, R10, R4 ;  /* 0x0000000aa9a07225 */ /* 0x000fc800078e0004 */
[----:B------:R-:W-:-:S04]  /*2130*/  IMAD R5, R169, R11, R12 ;  /* 0x0000000ba9057224 */ /* 0x000fc800078e020c */
[----:B------:R-:W-:Y:S01]  /*2140*/  IMAD.IADD R153, R161, 0x1, R5 ;  /* 0x00000001a1997824 */ /* 0x000fe200078e0205 */
[----:B------:R-:W-:Y:S06]  /*2150*/  @!P0 BRA `(.L_x_33) ;  /* 0x0000005400988947 */ /* 0x000fec0003800000 */
[----:B------:R-:W0:Y:S01]  /*2160*/  LDC.64 R14, c[0x0][0x5b8] ;  /* 0x00016e00ff0e7b82 */ /* 0x000e220000000a00 */
[----:B------:R-:W-:-:S07]  /*2170*/  ULDC.64 UR4, c[0x0][0x5c0] ;  /* 0x0001700000047ab9 */ /* 0x000fce0000000a00 */
[----:B------:R-:W1:Y:S08]  /*2180*/  LDC.64 R166, c[0x0][0x5b0] ;  /* 0x00016c00ffa67b82 */ /* 0x000e700000000a00 */
[----:B------:R-:W2:Y:S01]  /*2190*/  LDC.64 R12, c[0x0][0x5a8] ;  /* 0x00016a00ff0c7b82 */ /* 0x000ea20000000a00 */
[-C--:B0-----:R-:W-:Y:S02]  /*21a0*/  IMAD R4, R21, R14.reuse, RZ ;  /* 0x0000000e15047224 */ /* 0x081fe400078e02ff */
[----:B------:R-:W-:-:S04]  /*21b0*/  IMAD.WIDE.U32 R162, R23, R14, R8 ;  /* 0x0000000e17a27225 */ /* 0x000fc800078e0008 */
[----:B------:R-:W-:Y:S02]  /*21c0*/  IMAD R161, R23, R15, R4 ;  /* 0x0000000f17a17224 */ /* 0x000fe400078e0204 */
[-C--:B-1----:R-:W-:Y:S02]  /*21d0*/  IMAD R6, R7, R166.reuse, RZ ;  /* 0x000000a607067224 */ /* 0x082fe400078e02ff */
[----:B------:R-:W-:Y:S02]  /*21e0*/  IMAD.IADD R21, R163, 0x1, R161 ;  /* 0x00000001a3157824 */ /* 0x000fe400078e02a1 */
[----:B------:R-:W-:Y:S02]  /*21f0*/  IMAD.MOV.U32 R20, RZ, RZ, R162 ;  /* 0x000000ffff147224 */ /* 0x000fe400078e00a2 */
[C---:B------:R-:W-:Y:S02]  /*2200*/  IMAD R165, R169.reuse, R167, R6 ;  /* 0x000000a7a9a57224 */ /* 0x040fe400078e0206 */
[----:B------:R-:W-:-:S04]  /*2210*/  IMAD.WIDE.U32 R4, R169, R166, R20 ;  /* 0x000000a6a9047225 */ /* 0x000fc800078e0014 */
[----:B------:R-:W-:Y:S01]  /*2220*/  IMAD.IADD R5, R5, 0x1, R165 ;  /* 0x0000000105057824 */ /* 0x000fe200078e02a5 */
[----:B--2---:R-:W-:-:S04]  /*2230*/  LEA R6, P0, R4, R12, 0x1 ;  /* 0x0000000c04067211 */ /* 0x004fc800078008ff */
[----:B------:R-:W-:-:S05]  /*2240*/  LEA.HI.X R7, R4, R13, R5, 0x1, P0 ;  /* 0x0000000d04077211 */ /* 0x000fca00000f0c05 */
[----:B------:R0:W2:Y:S01]  /*2250*/  @P1 LDG.E.LTC128B.U16 R15, desc[UR36][R6.64] ;  /* 0x00000024060f1981 */ /* 0x0000a2000c1e1520 */
[----:B------:R-:W-:Y:S01]  /*2260*/  LEA R4, P0, R160, UR4, 0x1 ;  /* 0x00000004a0047c11 */ /* 0x000fe2000f8008ff */
[----:B------:R-:W-:Y:S01]  /*2270*/  IMAD.WIDE.U32 R158, R169, R166, R8 ;  /* 0x000000a6a99e7225 */ /* 0x000fe200078e0008 */
[----:B------:R-:W-:Y:S03]  /*2280*/  BSSY B1, `(.L_x_34) ;  /* 0x0000012000017945 */ /* 0x000fe60003800000 */
[----:B------:R-:W-:Y:S02]  /*2290*/  IMAD.IADD R159, R165, 0x1, R159 ;  /* 0x00000001a59f7824 */ /* 0x000fe400078e029f */
[----:B------:R-:W-:-:S04]  /*22a0*/  IMAD.WIDE.U32 R158, R23, R14, R158 ;  /* 0x0000000e179e7225 */ /* 0x000fc800078e009e */
[----:B0-----:R-:W-:Y:S01]  /*22b0*/  IMAD.IADD R7, R161, 0x1, R159 ;  /* 0x00000001a1077824 */ /* 0x001fe200078e029f */
[----:B------:R-:W-:Y:S02]  /*22c0*/  LEA R6, P4, R158, R12, 0x1 ;  /* 0x0000000c9e067211 */ /* 0x000fe400078808ff */
[----:B------:R-:W-:Y:S02]  /*22d0*/  SHF.L.U64.HI R159, R166, 0x3, R167 ;  /* 0x00000003a69f7819 */ /* 0x000fe400000102a7 */
[----:B------:R-:W-:Y:S01]  /*22e0*/  LEA.HI.X R7, R158, R13, R7, 0x1, P4 ;  /* 0x0000000d9e077211 */ /* 0x000fe200020f0c07 */
[----:B------:R-:W-:Y:S02]  /*22f0*/  IMAD.SHL.U32 R158, R166, 0x8, RZ ;  /* 0x00000008a69e7824 */ /* 0x000fe400078e00ff */
[----:B--2---:R-:W-:-:S05]  /*2300*/  HADD2.F32 R5, -RZ, R15.H0_H0 ;  /* 0x2000000fff057230 */ /* 0x004fca0000004100 */
[----:B------:R-:W-:-:S04]  /*2310*/  FMUL R5, R5, R156 ;  /* 0x0000009c05057220 */ /* 0x000fc80000400000 */
[----:B------:R-:W-:Y:S01]  /*2320*/  FFMA R24, R24, R155, R5 ;  /* 0x0000009b18187223 */ /* 0x000fe20000000005 */
[----:B------:R-:W-:Y:S02]  /*2330*/  LEA.HI.X R5, R160, UR5, R153, 0x1, P0 ;  /* 0x00000005a0057c11 */ /* 0x000fe400080f0c99 */
[----:B------:R-:W-:Y:S02]  /*2340*/  ISETP.GT.AND P0, PT, R3, 0x1, PT ;  /* 0x000000010300780c */ /* 0x000fe40003f04270 */
[----:B------:R-:W-:Y:S02]  /*2350*/  F2FP.F16.F32.PACK_AB R24, RZ, R24 ;  /* 0x00000018ff18723e */ /* 0x000fe400000000ff */
[----:B------:R-:W-:-:S03]  /*2360*/  ISETP.GT.AND P3, PT, R0, RZ, P0 ;  /* 0x000000ff0000720c */ /* 0x000fc60000764270 */
[----:B------:R0:W-:Y:S10]  /*2370*/  @P1 STG.E.U16 desc[UR36][R4.64], R24 ;  /* 0x0000001804001986 */ /* 0x0001f4000c101524 */
[----:B------:R-:W-:Y:S05]  /*2380*/  @!P3 BRA `(.L_x_35) ;  /* 0x000000000004b947 */ /* 0x000fea0003800000 */
[----:B------:R1:W5:Y:S02]  /*2390*/  LDG.E.LTC128B.U16 R15, desc[UR36][R6.64+0x2] ;  /* 0x00000224060f7981 */ /* 0x000364000c1e1520 */
.L_x_35:
[----:B------:R-:W-:Y:S05]  /*23a0*/  BSYNC B1 ;  /* 0x0000000000017941 */ /* 0x000fea0003800000 */
.L_x_34:
[----:B-----5:R-:W-:Y:S01]  /*23b0*/  HADD2.F32 R153, -RZ, R15.H0_H0 ;  /* 0x2000000fff997230 */ /* 0x020fe20000004100 */
[----:B------:R-:W-:Y:S01]  /*23c0*/  ISETP.GT.AND P2, PT, R0, 0x8, P2 ;  /* 0x000000080000780c */ /* 0x000fe20001744270 */
[----:B------:R-:W-:Y:S01]  /*23d0*/  IMAD.WIDE.U32 R158, R169, R166, R158 ;  /* 0x000000a6a99e7225 */ /* 0x000fe200078e009e */
[----:B0-----:R-:W-:-:S03]  /*23e0*/  PRMT R24, R15, 0x7610, R24 ;  /* 0x000076100f187816 */ /* 0x001fc60000000018 */
[----:B------:R-:W-:Y:S01]  /*23f0*/  FMUL R20, R153, R156 ;  /* 0x0000009c99147220 */ /* 0x000fe20000400000 */
[----:B------:R-:W-:Y:S01]  /*2400*/  IMAD.IADD R165, R165, 0x1, R159 ;  /* 0x00000001a5a57824 */ /* 0x000fe200078e029f */
[----:B------:R-:W-:Y:S02]  /*2410*/  IADD3 R162, P1, R162, R158, RZ ;  /* 0x0000009ea2a27210 */ /* 0x000fe40007f3e0ff */
[----:B------:R-:W-:-:S03]  /*2420*/  FFMA R25, R25, R155, R20 ;  /* 0x0000009b19197223 */ /* 0x000fc60000000014 */
[----:B------:R-:W-:Y:S01]  /*2430*/  IMAD.X R21, R165, 0x1, R21, P1 ;  /* 0x00000001a5157824 */ /* 0x000fe200008e0615 */
[C---:B------:R-:W-:Y:S02]  /*2440*/  LEA R20, P1, R162.reuse, R12, 0x1 ;  /* 0x0000000ca2147211 */ /* 0x040fe400078208ff */
[----:B------:R-:W-:Y:S02]  /*2450*/  F2FP.F16.F32.PACK_AB R25, RZ, R25 ;  /* 0x00000019ff19723e */ /* 0x000fe400000000ff */
[----:B------:R-:W-:Y:S02]  /*2460*/  LEA.HI.X R21, R162, R13, R21, 0x1, P1 ;  /* 0x0000000da2157211 */ /* 0x000fe400008f0c15 */
[----:B------:R-:W-:-:S05]  /*2470*/  PRMT R153, R25, 0x7610, R153 ;  /* 0x0000761019997816 */ /* 0x000fca0000000099 */
[----:B------:R0:W-:Y:S04]  /*2480*/  @P3 STG.E.U16 desc[UR36][R4.64+0x2], R153 ;  /* 0x0000029904003986 */ /* 0x0001e8000c101524 */
[----:B------:R-:W2:Y:S01]  /*2490*/  @P2 LDG.E.LTC128B.U16 R24, desc[UR36][R20.64] ;  /* 0x0000002414182981 */ /* 0x000ea2000c1e1520 */
[----:B------:R-:W-:Y:S01]  /*24a0*/  IADD3 R8, P1, R8, R158, RZ ;  /* 0x0000009e08087210 */ /* 0x000fe20007f3e0ff */
[----:B------:R-:W-:Y:S01]  /*24b0*/  BSSY B1, `(.L_x_36) ;  /* 0x0000011000017945 */ /* 0x000fe20003800000 */
[----:B------:R-:W-:Y:S02]  /*24c0*/  SHF.L.U64.HI R11, R10, 0x4, R11 ;  /* 0x000000040a0b7819 */ /* 0x000fe4000001020b */
[----:B------:R-:W-:Y:S01]  /*24d0*/  ISETP.GT.AND P0, PT, R0, 0x8, P0 ;  /* 0x000000080000780c */ /* 0x000fe20000704270 */
[----:B------:R-:W-:Y:S01]  /*24e0*/  IMAD.X R9, R9, 0x1, R165, P1 ;  /* 0x0000000109097824 */ /* 0x000fe200008e06a5 */
[----:B------:R-:W-:-:S05]  /*24f0*/  LEA R10, P1, R10, R4, 0x4 ;  /* 0x000000040a0a7211 */ /* 0x000fca00078220ff */
[----:B------:R-:W-:Y:S02]  /*2500*/  IMAD.X R11, R11, 0x1, R5, P1 ;  /* 0x000000010b0b7824 */ /* 0x000fe400008e0605 */
[----:B--2---:R-:W-:-:S05]  /*2510*/  HADD2.F32 R15, -RZ, R24.H0_H0 ;  /* 0x20000018ff0f7230 */ /* 0x004fca0000004100 */
[----:B------:R-:W-:Y:S01]  /*2520*/  FMUL R25, R15, R156 ;  /* 0x0000009c0f197220 */ /* 0x000fe20000400000 */
[----:B------:R-:W-:-:S04]  /*2530*/  IMAD.WIDE.U32 R14, R23, R14, R8 ;  /* 0x0000000e170e7225 */ /* 0x000fc800078e0008 */
[----:B------:R-:W-:Y:S01]  /*2540*/  FFMA R25, R26, R155, R25 ;  /* 0x0000009b1a197223 */ /* 0x000fe20000000019 */
[----:B------:R-:W-:Y:S01]  /*2550*/  IMAD.IADD R9, R161, 0x1, R15 ;  /* 0x00000001a1097824 */ /* 0x000fe200078e020f */
[----:B------:R-:W-:-:S03]  /*2560*/  LEA R8, P3, R14, R12, 0x1 ;  /* 0x0000000c0e087211 */ /* 0x000fc600078608ff */
[----:B------:R-:W-:Y:S02]  /*2570*/  F2FP.F16.F32.PACK_AB R25, RZ, R25 ;  /* 0x00000019ff19723e */ /* 0x000fe400000000ff */
[----:B------:R-:W-:-:S03]  /*2580*/  LEA.HI.X R9, R14, R13, R9, 0x1, P3 ;  /* 0x0000000d0e097211 */ /* 0x000fc600018f0c09 */
[----:B------:R0:W-:Y:S01]  /*2590*/  @P2 STG.E.U16 desc[UR36][R10.64], R25 ;  /* 0x000000190a002986 */ /* 0x0001e2000c101524 */
[----:B------:R-:W-:Y:S05]  /*25a0*/  @!P0 BRA `(.L_x_37) ;  /* 0x0000000000048947 */ /* 0x000fea0003800000 */
[----:B------:R2:W5:Y:S02]  /*25b0*/  LDG.E.LTC128B.U16 R24, desc[UR36][R8.64+0x2] ;  /* 0x0000022408187981 */ /* 0x000564000c1e1520 */
.L_x_37:
[----:B------:R-:W-:Y:S05]  /*25c0*/  BSYNC B1 ;  /* 0x0000000000017941 */ /* 0x000fea0003800000 */
.L_x_36:
[----:B-----5:R-:W-:Y:S01]  /*25d0*/  HADD2.F32 R13, -RZ, R24.H0_H0 ;  /* 0x20000018ff0d7230 */ /* 0x020fe20000004100 */
[----:B------:R-:W-:Y:S01]  /*25e0*/  ISETP.GT.AND P1, PT, R3, 0x8, PT ;  /* 0x000000080300780c */ /* 0x000fe20003f24270 */
[----:B------:R-:W-:Y:S03]  /*25f0*/  BSSY B1, `(.L_x_38) ;  /* 0x0000008000017945 */ /* 0x000fe60003800000 */
[----:B------:R-:W-:Y:S01]  /*2600*/  FMUL R12, R13, R156 ;  /* 0x0000009c0d0c7220 */ /* 0x000fe20000400000 */
[----:B------:R-:W-:-:S03]  /*2610*/  ISETP.GT.AND P2, PT, R0, RZ, P1 ;  /* 0x000000ff0000720c */ /* 0x000fc60000f44270 */
[----:B------:R-:W-:-:S05]  /*2620*/  FFMA R12, R27, R155, R12 ;  /* 0x0000009b1b0c7223 */ /* 0x000fca000000000c */
[----:B------:R-:W-:-:S05]  /*2630*/  F2FP.F16.F32.PACK_AB R12, RZ, R12 ;  /* 0x0000000cff0c723e */ /* 0x000fca00000000ff */
[----:B------:R3:W-:Y:S01]  /*2640*/  @P0 STG.E.U16 desc[UR36][R10.64+0x2], R12 ;  /* 0x0000020c0a000986 */ /* 0x0007e2000c101524 */
[----:B------:R-:W-:Y:S05]  /*2650*/  @!P2 BRA `(.L_x_39) ;  /* 0x000000000004a947 */ /* 0x000fea0003800000 */
[----:B------:R4:W5:Y:S02]  /*2660*/  LDG.E.LTC128B.U16 R24, desc[UR36][R6.64+0x10] ;  /* 0x0000102406187981 */ /* 0x000964000c1e1520 */
.L_x_39:
[----:B------:R-:W-:Y:S05]  /*2670*/  BSYNC B1 ;  /* 0x0000000000017941 */ /* 0x000fea0003800000 */
.L_x_38:
        /* <DEDUP_REMOVED lines=10> */
.L_x_41:
[----:B------:R-:W-:Y:S05]  /*2720*/  BSYNC B1 ;  /* 0x0000000000017941 */ /* 0x000fea0003800000 */
.L_x_40:
[----:B0----5:R-:W-:Y:S01]  /*2730*/  HADD2.F32 R13, -RZ, R24.H0_H0 ;  /* 0x20000018ff0d7230 */ /* 0x021fe20000004100 */
[----:B------:R-:W-:Y:S01]  /*2740*/  ISETP.GT.AND P1, PT, R0, 0x8, P1 ;  /* 0x000000080000780c */ /* 0x000fe20000f24270 */
[----:B------:R-:W-:Y:S03]  /*2750*/  BSSY B1, `(.L_x_42) ;  /* 0x0000007000017945 */ /* 0x000fe60003800000 */
[----:B---3--:R-:W-:-:S04]  /*2760*/  FMUL R12, R13, R156 ;  /* 0x0000009c0d0c7220 */ /* 0x008fc80000400000 */
[----:B------:R-:W-:-:S05]  /*2770*/  FFMA R12, R29, R155, R12 ;  /* 0x0000009b1d0c7223 */ /* 0x000fca000000000c */
[----:B------:R-:W-:-:S05]  /*2780*/  F2FP.F16.F32.PACK_AB R12, RZ, R12 ;  /* 0x0000000cff0c723e */ /* 0x000fca00000000ff */
[----:B------:R0:W-:Y:S01]  /*2790*/  @P3 STG.E.U16 desc[UR36][R4.64+0x12], R12 ;  /* 0x0000120c04003986 */ /* 0x0001e2000c101524 */
[----:B------:R-:W-:Y:S05]  /*27a0*/  @!P1 BRA `(.L_x_43) ;  /* 0x0000000000049947 */ /* 0x000fea0003800000 */
[----:B------:R3:W5:Y:S02]  /*27b0*/  LDG.E.LTC128B.U16 R24, desc[UR36][R8.64+0x10] ;  /* 0x0000102408187981 */ /* 0x000764000c1e1520 */
.L_x_43:
[----:B------:R-:W-:Y:S05]  /*27c0*/  BSYNC B1 ;  /* 0x0000000000017941 */ /* 0x000fea0003800000 */
.L_x_42:
[----:B-----5:R-:W-:Y:S01]  /*27d0*/  HADD2.F32 R13, -RZ, R24.H0_H0 ;  /* 0x20000018ff0d7230 */ /* 0x020fe20000004100 */
[----:B------:R-:W-:Y:S01]  /*27e0*/  ISETP.GT.AND P0, PT, R0, 0x8, P0 ;  /* 0x000000080000780c */ /* 0x000fe20000704270 */
[----:B------:R-:W-:Y:S03]  /*27f0*/  BSSY B1, `(.L_x_44) ;  /* 0x0000007000017945 */ /* 0x000fe60003800000 */
[----:B------:R-:W-:-:S04]  /*2800*/  FMUL R13, R13, R156 ;  /* 0x0000009c0d0d7220 */ /* 0x000fc80000400000 */
[----:B------:R-:W-:-:S05]  /*2810*/  FFMA R13, R30, R155, R13 ;  /* 0x0000009b1e0d7223 */ /* 0x000fca000000000d */
[----:B------:R-:W-:-:S05]  /*2820*/  F2FP.F16.F32.PACK_AB R13, RZ, R13 ;  /* 0x0000000dff0d723e */ /* 0x000fca00000000ff */
[----:B------:R0:W-:Y:S01]  /*2830*/  @P1 STG.E.U16 desc[UR36][R10.64+0x10], R13 ;  /* 0x0000100d0a001986 */ /* 0x0001e2000c101524 */
[----:B------:R-:W-:Y:S05]  /*2840*/  @!P0 BRA `(.L_x_45) ;  /* 0x0000000000048947 */ /* 0x000fea0003800000 */
[----:B------:R0:W5:Y:S02]  /*2850*/  LDG.E.LTC128B.U16 R24, desc[UR36][R8.64+0x12] ;  /* 0x0000122408187981 */ /* 0x000164000c1e1520 */
.L_x_45:
[----:B------:R-:W-:Y:S05]  /*2860*/  BSYNC B1 ;  /* 0x0000000000017941 */ /* 0x000fea0003800000 */
.L_x_44:
[----:B0----5:R-:W-:Y:S01]  /*2870*/  HADD2.F32 R13, -RZ, R24.H0_H0 ;  /* 0x20000018ff0d7230 */ /* 0x021fe20000004100 */
        /* <DEDUP_REMOVED lines=9> */
.L_x_47:
[----:B------:R-:W-:Y:S05]  /*2910*/  BSYNC B1 ;  /* 0x0000000000017941 */ /* 0x000fea0003800000 */
.L_x_46:
        /* <DEDUP_REMOVED lines=10> */
.L_x_49:
[----:B------:R-:W-:Y:S05]  /*29c0*/  BSYNC B1 ;  /* 0x0000000000017941 */ /* 0x000fea0003800000 */
.L_x_48:
[----:B0----5:R-:W-:Y:S01]  /*29d0*/  HADD2.F32 R13, -RZ, R24.H0_H0 ;  /* 0x20000018ff0d7230 */ /* 0x021fe20000004100 */
        /* <DEDUP_REMOVED lines=8> */
.L_x_51:
[----:B------:R-:W-:Y:S05]  /*2a60*/  BSYNC B1 ;  /* 0x0000000000017941 */ /* 0x000fea0003800000 */
.L_x_50:
        /* <DEDUP_REMOVED lines=9> */
.L_x_53:
[----:B------:R-:W-:Y:S05]  /*2b00*/  BSYNC B1 ;  /* 0x0000000000017941 */ /* 0x000fea0003800000 */
.L_x_52:
        /* <DEDUP_REMOVED lines=10> */
.L_x_55:
[----:B------:R-:W-:Y:S05]  /*2bb0*/  BSYNC B1 ;  /* 0x0000000000017941 */ /* 0x000fea0003800000 */
.L_x_54:
        /* <DEDUP_REMOVED lines=10> */
.L_x_57:
[----:B------:R-:W-:Y:S05]  /*2c60*/  BSYNC B1 ;  /* 0x0000000000017941 */ /* 0x000fea0003800000 */
.L_x_56:
        /* <DEDUP_REMOVED lines=9> */
.L_x_59:
[----:B------:R-:W-:Y:S05]  /*2d00*/  BSYNC B1 ;  /* 0x0000000000017941 */ /* 0x000fea0003800000 */
.L_x_58:
        /* <DEDUP_REMOVED lines=9> */
.L_x_61:
[----:B------:R-:W-:Y:S05]  /*2da0*/  BSYNC B1 ;  /* 0x0000000000017941 */ /* 0x000fea0003800000 */
.L_x_60:
        /* <DEDUP_REMOVED lines=10> */
.L_x_63:
[----:B------:R-:W-:Y:S05]  /*2e50*/  BSYNC B1 ;  /* 0x0000000000017941 */ /* 0x000fea0003800000 */
.L_x_62:
        /* <DEDUP_REMOVED lines=10> */
.L_x_65:
[----:B------:R-:W-:Y:S05]  /*2f00*/  BSYNC B1 ;  /* 0x0000000000017941 */ /* 0x000fea0003800000 */
.L_x_64:
        /* <DEDUP_REMOVED lines=9> */
.L_x_67:
[----:B------:R-:W-:Y:S05]  /*2fa0*/  BSYNC B1 ;  /* 0x0000000000017941 */ /* 0x000fea0003800000 */
.L_x_66:
        /* <DEDUP_REMOVED lines=9> */
.L_x_69:
[----:B------:R-:W-:Y:S05]  /*3040*/  BSYNC B1 ;  /* 0x0000000000017941 */ /* 0x000fea0003800000 */
.L_x_68:
        /* <DEDUP_REMOVED lines=10> */
.L_x_71:
[----:B------:R-:W-:Y:S05]  /*30f0*/  BSYNC B1 ;  /* 0x0000000000017941 */ /* 0x000fea0003800000 */
.L_x_70:
        /* <DEDUP_REMOVED lines=10> */
.L_x_73:
[----:B------:R-:W-:Y:S05]  /*31a0*/  BSYNC B1 ;  /* 0x0000000000017941 */ /* 0x000fea0003800000 */
.L_x_72:
        /* <DEDUP_REMOVED lines=9> */
.L_x_75:
[----:B------:R-:W-:Y:S05]  /*3240*/  BSYNC B1 ;  /* 0x0000000000017941 */ /* 0x000fea0003800000 */
.L_x_74:
        /* <DEDUP_REMOVED lines=9> */
.L_x_77:
[----:B------:R-:W-:Y:S05]  /*32e0*/  BSYNC B1 ;  /* 0x0000000000017941 */ /* 0x000fea0003800000 */
.L_x_76:
        /* <DEDUP_REMOVED lines=10> */
.L_x_79:
[----:B------:R-:W-:Y:S05]  /*3390*/  BSYNC B1 ;  /* 0x0000000000017941 */ /* 0x000fea0003800000 */
.L_x_78:
        /* <DEDUP_REMOVED lines=10> */
.L_x_81:
[----:B------:R-:W-:Y:S05]  /*3440*/  BSYNC B1 ;  /* 0x0000000000017941 */ /* 0x000fea0003800000 */
.L_x_80:
        /* <DEDUP_REMOVED lines=9> */
.L_x_83:
[----:B------:R-:W-:Y:S05]  /*34e0*/  BSYNC B1 ;  /* 0x0000000000017941 */ /* 0x000fea0003800000 */
.L_x_82:
        /* <DEDUP_REMOVED lines=9> */
.L_x_85:
[----:B------:R-:W-:Y:S05]  /*3580*/  BSYNC B1 ;  /* 0x0000000000017941 */ /* 0x000fea0003800000 */
.L_x_84:
        /* <DEDUP_REMOVED lines=10> */
.L_x_87:
[----:B------:R-:W-:Y:S05]  /*3630*/  BSYNC B1 ;  /* 0x0000000000017941 */ /* 0x000fea0003800000 */
.L_x_86:
        /* <DEDUP_REMOVED lines=10> */
.L_x_89:
[----:B------:R-:W-:Y:S05]  /*36e0*/  BSYNC B1 ;  /* 0x0000000000017941 */ /* 0x000fea0003800000 */
.L_x_88:
        /* <DEDUP_REMOVED lines=9> */
.L_x_91:
[----:B------:R-:W-:Y:S05]  /*3780*/  BSYNC B1 ;  /* 0x0000000000017941 */ /* 0x000fea0003800000 */
.L_x_90:
        /* <DEDUP_REMOVED lines=9> */
.L_x_93:
[----:B------:R-:W-:Y:S05]  /*3820*/  BSYNC B1 ;  /* 0x0000000000017941 */ /* 0x000fea0003800000 */
.L_x_92:
        /* <DEDUP_REMOVED lines=10> */
.L_x_95:
[----:B------:R-:W-:Y:S05]  /*38d0*/  BSYNC B1 ;  /* 0x0000000000017941 */ /* 0x000fea0003800000 */
.L_x_94:
        /* <DEDUP_REMOVED lines=10> */
.L_x_97:
[----:B------:R-:W-:Y:S05]  /*3980*/  BSYNC B1 ;  /* 0x0000000000017941 */ /* 0x000fea0003800000 */
.L_x_96:
        /* <DEDUP_REMOVED lines=9> */
.L_x_99:
[----:B------:R-:W-:Y:S05]  /*3a20*/  BSYNC B1 ;  /* 0x0000000000017941 */ /* 0x000fea0003800000 */
.L_x_98:
        /* <DEDUP_REMOVED lines=9> */
.L_x_101:
[----:B------:R-:W-:Y:S05]  /*3ac0*/  BSYNC B1 ;  /* 0x0000000000017941 */ /* 0x000fea0003800000 */
.L_x_100:
        /* <DEDUP_REMOVED lines=10> */
.L_x_103:
[----:B------:R-:W-:Y:S05]  /*3b70*/  BSYNC B1 ;  /* 0x0000000000017941 */ /* 0x000fea0003800000 */
.L_x_102:
        /* <DEDUP_REMOVED lines=10> */
.L_x_105:
[----:B------:R-:W-:Y:S05]  /*3c20*/  BSYNC B1 ;  /* 0x0000000000017941 */ /* 0x000fea0003800000 */
.L_x_104:
        /* <DEDUP_REMOVED lines=9> */
.L_x_107:
[----:B------:R-:W-:Y:S05]  /*3cc0*/  BSYNC B1 ;  /* 0x0000000000017941 */ /* 0x000fea0003800000 */
.L_x_106:
        /* <DEDUP_REMOVED lines=9> */
.L_x_109:
[----:B------:R-:W-:Y:S05]  /*3d60*/  BSYNC B1 ;  /* 0x0000000000017941 */ /* 0x000fea0003800000 */
.L_x_108:
        /* <DEDUP_REMOVED lines=10> */
.L_x_111:
[----:B------:R-:W-:Y:S05]  /*3e10*/  BSYNC B1 ;  /* 0x0000000000017941 */ /* 0x000fea0003800000 */
.L_x_110:
        /* <DEDUP_REMOVED lines=10> */
.L_x_113:
[----:B------:R-:W-:Y:S05]  /*3ec0*/  BSYNC B1 ;  /* 0x0000000000017941 */ /* 0x000fea0003800000 */
.L_x_112:
        /* <DEDUP_REMOVED lines=9> */
.L_x_115:
[----:B------:R-:W-:Y:S05]  /*3f60*/  BSYNC B1 ;  /* 0x0000000000017941 */ /* 0x000fea0003800000 */
.L_x_114:
        /* <DEDUP_REMOVED lines=9> */
.L_x_117:
[----:B------:R-:W-:Y:S05]  /*4000*/  BSYNC B1 ;  /* 0x0000000000017941 */ /* 0x000fea0003800000 */
.L_x_116:
        /* <DEDUP_REMOVED lines=10> */
.L_x_119:
[----:B------:R-:W-:Y:S05]  /*40b0*/  BSYNC B1 ;  /* 0x0000000000017941 */ /* 0x000fea0003800000 */
.L_x_118:
        /* <DEDUP_REMOVED lines=10> */
.L_x_121:
[----:B------:R-:W-:Y:S05]  /*4160*/  BSYNC B1 ;  /* 0x0000000000017941 */ /* 0x000fea0003800000 */
.L_x_120:
        /* <DEDUP_REMOVED lines=9> */
.L_x_123:
[----:B------:R-:W-:Y:S05]  /*4200*/  BSYNC B1 ;  /* 0x0000000000017941 */ /* 0x000fea0003800000 */
.L_x_122:
        /* <DEDUP_REMOVED lines=9> */
.L_x_125:
[----:B------:R-:W-:Y:S05]  /*42a0*/  BSYNC B1 ;  /* 0x0000000000017941 */ /* 0x000fea0003800000 */
.L_x_124:
        /* <DEDUP_REMOVED lines=10> */
.L_x_127:
[----:B------:R-:W-:Y:S05]  /*4350*/  BSYNC B1 ;  /* 0x0000000000017941 */ /* 0x000fea0003800000 */
.L_x_126:
        /* <DEDUP_REMOVED lines=10> */
.L_x_129:
[----:B------:R-:W-:Y:S05]  /*4400*/  BSYNC B1 ;  /* 0x0000000000017941 */ /* 0x000fea0003800000 */
.L_x_128:
        /* <DEDUP_REMOVED lines=9> */
.L_x_131:
[----:B------:R-:W-:Y:S05]  /*44a0*/  BSYNC B1 ;  /* 0x0000000000017941 */ /* 0x000fea0003800000 */
.L_x_130:
        /* <DEDUP_REMOVED lines=9> */
.L_x_133:
[----:B------:R-:W-:Y:S05]  /*4540*/  BSYNC B1 ;  /* 0x0000000000017941 */ /* 0x000fea0003800000 */
.L_x_132:
        /* <DEDUP_REMOVED lines=10> */
.L_x_135:
[----:B------:R-:W-:Y:S05]  /*45f0*/  BSYNC B1 ;  /* 0x0000000000017941 */ /* 0x000fea0003800000 */
.L_x_134:
        /* <DEDUP_REMOVED lines=10> */
.L_x_137:
[----:B------:R-:W-:Y:S05]  /*46a0*/  BSYNC B1 ;  /* 0x0000000000017941 */ /* 0x000fea0003800000 */
.L_x_136:
        /* <DEDUP_REMOVED lines=9> */
.L_x_139:
[----:B------:R-:W-:Y:S05]  /*4740*/  BSYNC B1 ;  /* 0x0000000000017941 */ /* 0x000fea0003800000 */
.L_x_138:
        /* <DEDUP_REMOVED lines=9> */
.L_x_141:
[----:B------:R-:W-:Y:S05]  /*47e0*/  BSYNC B1 ;  /* 0x0000000000017941 */ /* 0x000fea0003800000 */
.L_x_140:
        /* <DEDUP_REMOVED lines=10> */
.L_x_143:
[----:B------:R-:W-:Y:S05]  /*4890*/  BSYNC B1 ;  /* 0x0000000000017941 */ /* 0x000fea0003800000 */
.L_x_142:
        /* <DEDUP_REMOVED lines=10> */
.L_x_145:
[----:B------:R-:W-:Y:S05]  /*4940*/  BSYNC B1 ;  /* 0x0000000000017941 */ /* 0x000fea0003800000 */
.L_x_144:
        /* <DEDUP_REMOVED lines=9> */
.L_x_147:
[----:B------:R-:W-:Y:S05]  /*49e0*/  BSYNC B1 ;  /* 0x0000000000017941 */ /* 0x000fea0003800000 */
.L_x_146:
        /* <DEDUP_REMOVED lines=9> */
.L_x_149:
[----:B------:R-:W-:Y:S05]  /*4a80*/  BSYNC B1 ;  /* 0x0000000000017941 */ /* 0x000fea0003800000 */
.L_x_148:
        /* <DEDUP_REMOVED lines=10> */
.L_x_151:
[----:B------:R-:W-:Y:S05]  /*4b30*/  BSYNC B1 ;  /* 0x0000000000017941 */ /* 0x000fea0003800000 */
.L_x_150:
        /* <DEDUP_REMOVED lines=10> */
.L_x_153:
[----:B------:R-:W-:Y:S05]  /*4be0*/  BSYNC B1 ;  /* 0x0000000000017941 */ /* 0x000fea0003800000 */
.L_x_152:
        /* <DEDUP_REMOVED lines=9> */
.L_x_155:
[----:B------:R-:W-:Y:S05]  /*4c80*/  BSYNC B1 ;  /* 0x0000000000017941 */ /* 0x000fea0003800000 */
.L_x_154:
        /* <DEDUP_REMOVED lines=9> */
.L_x_157:
[----:B------:R-:W-:Y:S05]  /*4d20*/  BSYNC B1 ;  /* 0x0000000000017941 */ /* 0x000fea0003800000 */
.L_x_156:
        /* <DEDUP_REMOVED lines=10> */
.L_x_159:
[----:B------:R-:W-:Y:S05]  /*4dd0*/  BSYNC B1 ;  /* 0x0000000000017941 */ /* 0x000fea0003800000 */
.L_x_158:
        /* <DEDUP_REMOVED lines=10> */
.L_x_161:
[----:B------:R-:W-:Y:S05]  /*4e80*/  BSYNC B1 ;  /* 0x0000000000017941 */ /* 0x000fea0003800000 */
.L_x_160:
        /* <DEDUP_REMOVED lines=9> */
.L_x_163:
[----:B------:R-:W-:Y:S05]  /*4f20*/  BSYNC B1 ;  /* 0x0000000000017941 */ /* 0x000fea0003800000 */
.L_x_162:
        /* <DEDUP_REMOVED lines=9> */
.L_x_165:
[----:B------:R-:W-:Y:S05]  /*4fc0*/  BSYNC B1 ;  /* 0x0000000000017941 */ /* 0x000fea0003800000 */
.L_x_164:
        /* <DEDUP_REMOVED lines=10> */
.L_x_167:
[----:B------:R-:W-:Y:S05]  /*5070*/  BSYNC B1 ;  /* 0x0000000000017941 */ /* 0x000fea0003800000 */
.L_x_166:
        /* <DEDUP_REMOVED lines=10> */
.L_x_169:
[----:B------:R-:W-:Y:S05]  /*5120*/  BSYNC B1 ;  /* 0x0000000000017941 */ /* 0x000fea0003800000 */
.L_x_168:
        /* <DEDUP_REMOVED lines=9> */
.L_x_171:
[----:B------:R-:W-:Y:S05]  /*51c0*/  BSYNC B1 ;  /* 0x0000000000017941 */ /* 0x000fea0003800000 */
.L_x_170:
        /* <DEDUP_REMOVED lines=9> */
.L_x_173:
[----:B------:R-:W-:Y:S05]  /*5260*/  BSYNC B1 ;  /* 0x0000000000017941 */ /* 0x000fea0003800000 */
.L_x_172:
        /* <DEDUP_REMOVED lines=10> */
.L_x_175:
[----:B------:R-:W-:Y:S05]  /*5310*/  BSYNC B1 ;  /* 0x0000000000017941 */ /* 0x000fea0003800000 */
.L_x_174:
        /* <DEDUP_REMOVED lines=10> */
.L_x_177:
[----:B------:R-:W-:Y:S05]  /*53c0*/  BSYNC B1 ;  /* 0x0000000000017941 */ /* 0x000fea0003800000 */
.L_x_176:
        /* <DEDUP_REMOVED lines=9> */
.L_x_179:
[----:B------:R-:W-:Y:S05]  /*5460*/  BSYNC B1 ;  /* 0x0000000000017941 */ /* 0x000fea0003800000 */
.L_x_178:
        /* <DEDUP_REMOVED lines=9> */
.L_x_181:
[----:B------:R-:W-:Y:S05]  /*5500*/  BSYNC B1 ;  /* 0x0000000000017941 */ /* 0x000fea0003800000 */
.L_x_180:
        /* <DEDUP_REMOVED lines=10> */
.L_x_183:
[----:B------:R-:W-:Y:S05]  /*55b0*/  BSYNC B1 ;  /* 0x0000000000017941 */ /* 0x000fea0003800000 */
.L_x_182:
        /* <DEDUP_REMOVED lines=10> */
.L_x_185:
[----:B------:R-:W-:Y:S05]  /*5660*/  BSYNC B1 ;  /* 0x0000000000017941 */ /* 0x000fea0003800000 */
.L_x_184:
        /* <DEDUP_REMOVED lines=9> */
.L_x_187:
[----:B------:R-:W-:Y:S05]  /*5700*/  BSYNC B1 ;  /* 0x0000000000017941 */ /* 0x000fea0003800000 */
.L_x_186:
        /* <DEDUP_REMOVED lines=9> */
.L_x_189:
[----:B------:R-:W-:Y:S05]  /*57a0*/  BSYNC B1 ;  /* 0x0000000000017941 */ /* 0x000fea0003800000 */
.L_x_188:
        /* <DEDUP_REMOVED lines=10> */
.L_x_191:
[----:B------:R-:W-:Y:S05]  /*5850*/  BSYNC B1 ;  /* 0x0000000000017941 */ /* 0x000fea0003800000 */
.L_x_190:
        /* <DEDUP_REMOVED lines=10> */
.L_x_193:
[----:B------:R-:W-:Y:S05]  /*5900*/  BSYNC B1 ;  /* 0x0000000000017941 */ /* 0x000fea0003800000 */
.L_x_192:
        /* <DEDUP_REMOVED lines=9> */
.L_x_195:
[----:B------:R-:W-:Y:S05]  /*59a0*/  BSYNC B1 ;  /* 0x0000000000017941 */ /* 0x000fea0003800000 */
.L_x_194:
        /* <DEDUP_REMOVED lines=9> */
.L_x_197:
[----:B------:R-:W-:Y:S05]  /*5a40*/  BSYNC B1 ;  /* 0x0000000000017941 */ /* 0x000fea0003800000 */
.L_x_196:
        /* <DEDUP_REMOVED lines=10> */
.L_x_199:
[----:B------:R-:W-:Y:S05]  /*5af0*/  BSYNC B1 ;  /* 0x0000000000017941 */ /* 0x000fea0003800000 */
.L_x_198:
        /* <DEDUP_REMOVED lines=10> */
.L_x_201:
[----:B------:R-:W-:Y:S05]  /*5ba0*/  BSYNC B1 ;  /* 0x0000000000017941 */ /* 0x000fea0003800000 */
.L_x_200:
        /* <DEDUP_REMOVED lines=9> */
.L_x_203:
[----:B------:R-:W-:Y:S05]  /*5c40*/  BSYNC B1 ;  /* 0x0000000000017941 */ /* 0x000fea0003800000 */
.L_x_202:
        /* <DEDUP_REMOVED lines=9> */
.L_x_205:
[----:B------:R-:W-:Y:S05]  /*5ce0*/  BSYNC B1 ;  /* 0x0000000000017941 */ /* 0x000fea0003800000 */
.L_x_204:
        /* <DEDUP_REMOVED lines=10> */
.L_x_207:
[----:B------:R-:W-:Y:S05]  /*5d90*/  BSYNC B1 ;  /* 0x0000000000017941 */ /* 0x000fea0003800000 */
.L_x_206:
        /* <DEDUP_REMOVED lines=10> */
.L_x_209:
[----:B------:R-:W-:Y:S05]  /*5e40*/  BSYNC B1 ;  /* 0x0000000000017941 */ /* 0x000fea0003800000 */
.L_x_208:
        /* <DEDUP_REMOVED lines=9> */
.L_x_211:
[----:B------:R-:W-:Y:S05]  /*5ee0*/  BSYNC B1 ;  /* 0x0000000000017941 */ /* 0x000fea0003800000 */
.L_x_210:
        /* <DEDUP_REMOVED lines=9> */
.L_x_213:
[----:B------:R-:W-:Y:S05]  /*5f80*/  BSYNC B1 ;  /* 0x0000000000017941 */ /* 0x000fea0003800000 */
.L_x_212:
        /* <DEDUP_REMOVED lines=10> */
.L_x_215:
[----:B------:R-:W-:Y:S05]  /*6030*/  BSYNC B1 ;  /* 0x0000000000017941 */ /* 0x000fea0003800000 */
.L_x_214:
        /* <DEDUP_REMOVED lines=10> */
.L_x_217:
[----:B------:R-:W-:Y:S05]  /*60e0*/  BSYNC B1 ;  /* 0x0000000000017941 */ /* 0x000fea0003800000 */
.L_x_216:
        /* <DEDUP_REMOVED lines=9> */
.L_x_219:
[----:B------:R-:W-:Y:S05]  /*6180*/  BSYNC B1 ;  /* 0x0000000000017941 */ /* 0x000fea0003800000 */
.L_x_218:
        /* <DEDUP_REMOVED lines=9> */
.L_x_221:
[----:B------:R-:W-:Y:S05]  /*6220*/  BSYNC B1 ;  /* 0x0000000000017941 */ /* 0x000fea0003800000 */
.L_x_220:
        /* <DEDUP_REMOVED lines=10> */
.L_x_223:
[----:B------:R-:W-:Y:S05]  /*62d0*/  BSYNC B1 ;  /* 0x0000000000017941 */ /* 0x000fea0003800000 */
.L_x_222:
        /* <DEDUP_REMOVED lines=10> */
.L_x_225:
[----:B------:R-:W-:Y:S05]  /*6380*/  BSYNC B1 ;  /* 0x0000000000017941 */ /* 0x000fea0003800000 */
.L_x_224:
        /* <DEDUP_REMOVED lines=9> */
.L_x_227:
[----:B------:R-:W-:Y:S05]  /*6420*/  BSYNC B1 ;  /* 0x0000000000017941 */ /* 0x000fea0003800000 */
.L_x_226:
        /* <DEDUP_REMOVED lines=9> */
.L_x_229:
[----:B------:R-:W-:Y:S05]  /*64c0*/  BSYNC B1 ;  /* 0x0000000000017941 */ /* 0x000fea0003800000 */
.L_x_228:
        /* <DEDUP_REMOVED lines=10> */
.L_x_231:
[----:B------:R-:W-:Y:S05]  /*6570*/  BSYNC B1 ;  /* 0x0000000000017941 */ /* 0x000fea0003800000 */
.L_x_230:
        /* <DEDUP_REMOVED lines=10> */
.L_x_233:
[----:B------:R-:W-:Y:S05]  /*6620*/  BSYNC B1 ;  /* 0x0000000000017941 */ /* 0x000fea0003800000 */
.L_x_232:
        /* <DEDUP_REMOVED lines=9> */
.L_x_235:
[----:B------:R-:W-:Y:S05]  /*66c0*/  BSYNC B1 ;  /* 0x0000000000017941 */ /* 0x000fea0003800000 */
.L_x_234:
        /* <DEDUP_REMOVED lines=9> */
.L_x_237:
[----:B------:R-:W-:Y:S05]  /*6760*/  BSYNC B1 ;  /* 0x0000000000017941 */ /* 0x000fea0003800000 */
.L_x_236:
        /* <DEDUP_REMOVED lines=10> */
.L_x_239:
[----:B------:R-:W-:Y:S05]  /*6810*/  BSYNC B1 ;  /* 0x0000000000017941 */ /* 0x000fea0003800000 */
.L_x_238:
        /* <DEDUP_REMOVED lines=10> */
.L_x_241:
[----:B------:R-:W-:Y:S05]  /*68c0*/  BSYNC B1 ;  /* 0x0000000000017941 */ /* 0x000fea0003800000 */
.L_x_240:
        /* <DEDUP_REMOVED lines=9> */
.L_x_243:
[----:B------:R-:W-:Y:S05]  /*6960*/  BSYNC B1 ;  /* 0x0000000000017941 */ /* 0x000fea0003800000 */
.L_x_242:
        /* <DEDUP_REMOVED lines=9> */
.L_x_245:
[----:B------:R-:W-:Y:S05]  /*6a00*/  BSYNC B1 ;  /* 0x0000000000017941 */ /* 0x000fea0003800000 */
.L_x_244:
        /* <DEDUP_REMOVED lines=10> */
.L_x_247:
[----:B------:R-:W-:Y:S05]  /*6ab0*/  BSYNC B1 ;  /* 0x0000000000017941 */ /* 0x000fea0003800000 */
.L_x_246:
        /* <DEDUP_REMOVED lines=10> */
.L_x_249:
[----:B------:R-:W-:Y:S05]  /*6b60*/  BSYNC B1 ;  /* 0x0000000000017941 */ /* 0x000fea0003800000 */
.L_x_248:
        /* <DEDUP_REMOVED lines=9> */
.L_x_251:
[----:B------:R-:W-:Y:S05]  /*6c00*/  BSYNC B1 ;  /* 0x0000000000017941 */ /* 0x000fea0003800000 */
.L_x_250:
        /* <DEDUP_REMOVED lines=9> */
.L_x_253:
[----:B------:R-:W-:Y:S05]  /*6ca0*/  BSYNC B1 ;  /* 0x0000000000017941 */ /* 0x000fea0003800000 */
.L_x_252:
        /* <DEDUP_REMOVED lines=10> */
.L_x_255:
[----:B------:R-:W-:Y:S05]  /*6d50*/  BSYNC B1 ;  /* 0x0000000000017941 */ /* 0x000fea0003800000 */
.L_x_254:
        /* <DEDUP_REMOVED lines=10> */
.L_x_257:
[----:B------:R-:W-:Y:S05]  /*6e00*/  BSYNC B1 ;  /* 0x0000000000017941 */ /* 0x000fea0003800000 */
.L_x_256:
        /* <DEDUP_REMOVED lines=9> */
.L_x_259:
[----:B------:R-:W-:Y:S05]  /*6ea0*/  BSYNC B1 ;  /* 0x0000000000017941 */ /* 0x000fea0003800000 */
.L_x_258:
        /* <DEDUP_REMOVED lines=9> */
.L_x_261:
[----:B------:R-:W-:Y:S05]  /*6f40*/  BSYNC B1 ;  /* 0x0000000000017941 */ /* 0x000fea0003800000 */
.L_x_260:
        /* <DEDUP_REMOVED lines=10> */
.L_x_263:
[----:B------:R-:W-:Y:S05]  /*6ff0*/  BSYNC B1 ;  /* 0x0000000000017941 */ /* 0x000fea0003800000 */
.L_x_262:
        /* <DEDUP_REMOVED lines=10> */
.L_x_265:
[----:B------:R-:W-:Y:S05]  /*70a0*/  BSYNC B1 ;  /* 0x0000000000017941 */ /* 0x000fea0003800000 */
.L_x_264:
        /* <DEDUP_REMOVED lines=9> */
.L_x_267:
[----:B------:R-:W-:Y:S05]  /*7140*/  BSYNC B1 ;  /* 0x0000000000017941 */ /* 0x000fea0003800000 */
.L_x_266:
        /* <DEDUP_REMOVED lines=9> */
.L_x_269:
[----:B------:R-:W-:Y:S05]  /*71e0*/  BSYNC B1 ;  /* 0x0000000000017941 */ /* 0x000fea0003800000 */
.L_x_268:
        /* <DEDUP_REMOVED lines=10> */
.L_x_271:
[----:B------:R-:W-:Y:S05]  /*7290*/  BSYNC B1 ;  /* 0x0000000000017941 */ /* 0x000fea0003800000 */
.L_x_270:
        /* <DEDUP_REMOVED lines=10> */
.L_x_273:
[----:B------:R-:W-:Y:S05]  /*7340*/  BSYNC B1 ;  /* 0x0000000000017941 */ /* 0x000fea0003800000 */
.L_x_272:
        /* <DEDUP_REMOVED lines=9> */
.L_x_275:
[----:B------:R-:W-:Y:S05]  /*73e0*/  BSYNC B1 ;  /* 0x0000000000017941 */ /* 0x000fea0003800000 */
.L_x_274:
        /* <DEDUP_REMOVED lines=9> */
.L_x_277:
[----:B------:R-:W-:Y:S05]  /*7480*/  BSYNC B1 ;  /* 0x0000000000017941 */ /* 0x000fea0003800000 */
.L_x_276:
        /* <DEDUP_REMOVED lines=10> */
.L_x_279:
[----:B------:R-:W-:Y:S05]  /*7530*/  BSYNC B1 ;  /* 0x0000000000017941 */ /* 0x000fea0003800000 */
.L_x_278:
        /* <DEDUP_REMOVED lines=10> */
.L_x_281:
[----:B------:R-:W-:Y:S05]  /*75e0*/  BSYNC B1 ;  /* 0x0000000000017941 */ /* 0x000fea0003800000 */
.L_x_280:
[----:B-----5:R-:W-:Y:S01]  /*75f0*/  HADD2.F32 R3, -RZ, R24.H0_H0 ;  /* 0x20000018ff037230 */ /* 0x020fe20000004100 */
[----:B------:R-:W-:Y:S01]  /*7600*/  ISETP.GT.AND P1, PT, R0, 0x8, P1 ;  /* 0x000000080000780c */ /* 0x000fe20000f24270 */
[----:B------:R-:W-:Y:S03]  /*7610*/  BSSY B1, `(.L_x_282) ;  /* 0x0000007000017945 */ /* 0x000fe60003800000 */
[----:B01--4-:R-:W-:-:S04]  /*7620*/  FMUL R6, R3, R156 ;  /* 0x0000009c03067220 */ /* 0x013fc80000400000 */
[----:B------:R-:W-:-:S05]  /*7630*/  FFMA R6, R149, R155, R6 ;  /* 0x0000009b95067223 */ /* 0x000fca0000000006 */
[----:B------:R-:W-:-:S05]  /*7640*/  F2FP.F16.F32.PACK_AB R6, RZ, R6 ;  /* 0x00000006ff06723e */ /* 0x000fca00000000ff */
[----:B------:R0:W-:Y:S01]  /*7650*/  @P3 STG.E.U16 desc[UR36][R4.64+0x1f2], R6 ;  /* 0x0001f20604003986 */ /* 0x0001e2000c101524 */
[----:B------:R-:W-:Y:S05]  /*7660*/  @!P1 BRA `(.L_x_283) ;  /* 0x0000000000049947 */ /* 0x000fea0003800000 */
[----:B------:R1:W5:Y:S02]  /*7670*/  LDG.E.LTC128B.U16 R24, desc[UR36][R8.64+0x1f0] ;  /* 0x0001f02408187981 */ /* 0x000364000c1e1520 */
.L_x_283:
[----:B------:R-:W-:Y:S05]  /*7680*/  BSYNC B1 ;  /* 0x0000000000017941 */ /* 0x000fea0003800000 */
.L_x_282:
[----:B-----5:R-:W-:Y:S01]  /*7690*/  HADD2.F32 R3, -RZ, R24.H0_H0 ;  /* 0x20000018ff037230 */ /* 0x020fe20000004100 */
[----:B------:R-:W-:Y:S01]  /*76a0*/  ISETP.GT.AND P0, PT, R0, 0x8, P0 ;  /* 0x000000080000780c */ /* 0x000fe20000704270 */
[----:B0-----:R-:W-:Y:S01]  /*76b0*/  @P1 IMAD.MOV.U32 R4, RZ, RZ, R10 ;  /* 0x000000ffff041224 */ /* 0x001fe200078e000a */
[----:B------:R-:W-:Y:S01]  /*76c0*/  BSSY B1, `(.L_x_284) ;  /* 0x0000008000017945 */ /* 0x000fe20003800000 */
[----:B------:R-:W-:Y:S02]  /*76d0*/  @P1 IMAD.MOV.U32 R5, RZ, RZ, R11 ;  /* 0x000000ffff051224 */ /* 0x000fe400078e000b */
[----:B------:R-:W-:-:S04]  /*76e0*/  FMUL R3, R3, R156 ;  /* 0x0000009c03037220 */ /* 0x000fc80000400000 */
[----:B------:R-:W-:-:S05]  /*76f0*/  FFMA R3, R150, R155, R3 ;  /* 0x0000009b96037223 */ /* 0x000fca0000000003 */
[----:B------:R-:W-:-:S05]  /*7700*/  F2FP.F16.F32.PACK_AB R3, RZ, R3 ;  /* 0x00000003ff03723e */ /* 0x000fca00000000ff */
[----:B------:R0:W-:Y:S01]  /*7710*/  @P1 STG.E.U16 desc[UR36][R4.64+0x1f0], R3 ;  /* 0x0001f00304001986 */ /* 0x0001e2000c101524 */
[----:B------:R-:W-:Y:S05]  /*7720*/  @!P0 BRA `(.L_x_285) ;  /* 0x0000000000048947 */ /* 0x000fea0003800000 */
[----:B------:R4:W5:Y:S02]  /*7730*/  LDG.E.LTC128B.U16 R24, desc[UR36][R8.64+0x1f2] ;  /* 0x0001f22408187981 */ /* 0x000964000c1e1520 */
.L_x_285:
[----:B------:R-:W-:Y:S05]  /*7740*/  BSYNC B1 ;  /* 0x0000000000017941 */ /* 0x000fea0003800000 */
.L_x_284:
[----:B------:R-:W-:Y:S05]  /*7750*/  @!P0 BRA `(.L_x_286) ;  /* 0x0000002400308947 */ /* 0x000fea0003800000 */
[----:B0----5:R-:W-:-:S05]  /*7760*/  HADD2.F32 R3, -RZ, R24.H0_H0 ;  /* 0x20000018ff037230 */ /* 0x021fca0000004100 */
[----:B------:R-:W-:-:S04]  /*7770*/  FMUL R0, R3, R156 ;  /* 0x0000009c03007220 */ /* 0x000fc80000400000 */
[----:B------:R-:W-:-:S05]  /*7780*/  FFMA R0, R151, R155, R0 ;  /* 0x0000009b97007223 */ /* 0x000fca0000000000 */
[----:B------:R-:W-:-:S05]  /*7790*/  F2FP.F16.F32.PACK_AB R0, RZ, R0 ;  /* 0x00000000ff00723e */ /* 0x000fca00000000ff */
[----:B------:R0:W-:Y:S01]  /*77a0*/  STG.E.U16 desc[UR36][R10.64+0x1f2], R0 ;  /* 0x0001f2000a007986 */ /* 0x0001e2000c101524 */
[----:B------:R-:W-:Y:S05]  /*77b0*/  BRA `(.L_x_286) ;  /* 0x0000002400187947 */ /* 0x000fea0003800000 */
.L_x_33:
[----:B------:R-:W-:Y:S01]  /*77c0*/  ISETP.GT.AND P0, PT, R3, 0x1, PT ;  /* 0x000000010300780c */ /* 0x000fe20003f04270 */
[----:B------:R-:W-:Y:S01]  /*77d0*/  ULDC.64 UR4, c[0x0][0x5c0] ;  /* 0x0001700000047ab9 */ /* 0x000fe20000000a00 */
[-C--:B------:R-:W-:Y:S01]  /*77e0*/  FMUL R24, R24, R155.reuse ;  /* 0x0000009b18187220 */ /* 0x080fe20000400000 */
[-C--:B------:R-:W-:Y:S01]  /*77f0*/  FMUL R25, R25, R155.reuse ;  /* 0x0000009b19197220 */ /* 0x080fe20000400000 */
[----:B------:R-:W-:Y:S01]  /*7800*/  ISETP.GT.AND P3, PT, R0, RZ, P0 ;  /* 0x000000ff0000720c */ /* 0x000fe20000764270 */
[-C--:B------:R-:W-:Y:S01]  /*7810*/  FMUL R26, R26, R155.reuse ;  /* 0x0000009b1a1a7220 */ /* 0x080fe20000400000 */
[----:B------:R-:W-:Y:S01]  /*7820*/  LEA R4, P4, R160, UR4, 0x1 ;  /* 0x00000004a0047c11 */ /* 0x000fe2000f8808ff */
[-C--:B------:R-:W-:Y:S01]  /*7830*/  FMUL R27, R27, R155.reuse ;  /* 0x0000009b1b1b7220 */ /* 0x080fe20000400000 */
[----:B------:R-:W-:Y:S01]  /*7840*/  F2FP.F16.F32.PACK_AB R24, RZ, R24 ;  /* 0x00000018ff18723e */ /* 0x000fe200000000ff */
[-C--:B------:R-:W-:Y:S01]  /*7850*/  FMUL R28, R28, R155.reuse ;  /* 0x0000009b1c1c7220 */ /* 0x080fe20000400000 */
[----:B------:R-:W-:Y:S01]  /*7860*/  LEA.HI.X R5, R160, UR5, R153, 0x1, P4 ;  /* 0x00000005a0057c11 */ /* 0x000fe2000a0f0c99 */
[----:B------:R-:W-:Y:S01]  /*7870*/  FMUL R29, R29, R155 ;  /* 0x0000009b1d1d7220 */ /* 0x000fe20000400000 */
[----:B------:R-:W-:Y:S01]  /*7880*/  F2FP.F16.F32.PACK_AB R25, RZ, R25 ;  /* 0x00000019ff19723e */ /* 0x000fe200000000ff */
[-C--:B------:R-:W-:Y:S01]  /*7890*/  FMUL R30, R30, R155.reuse ;  /* 0x0000009b1e1e7220 */ /* 0x080fe20000400000 */
[----:B------:R-:W-:Y:S01]  /*78a0*/  SHF.L.U64.HI R11, R10, 0x4, R11 ;  /* 0x000000040a0b7819 */ /* 0x000fe2000001020b */
[----:B------:R-:W-:Y:S01]  /*78b0*/  @P1 STG.E.U16 desc[UR36][R4.64], R24 ;  /* 0x0000001804001986 */ /* 0x000fe2000c101524 */
[----:B------:R-:W-:Y:S01]  /*78c0*/  ISETP.GT.AND P1, PT, R3, 0x8, PT ;  /* 0x000000080300780c */ /* 0x000fe20003f24270 */
[-C--:B------:R-:W-:Y:S01]  /*78d0*/  FMUL R31, R31, R155.reuse ;  /* 0x0000009b1f1f7220 */ /* 0x080fe20000400000 */
[----:B------:R-:W-:Y:S01]  /*78e0*/  ISETP.GT.AND P4, PT, R0, 0x8, P0 ;  /* 0x000000080000780c */ /* 0x000fe20000784270 */
[----:B------:R-:W-:Y:S01]  /*78f0*/  @P3 STG.E.U16 desc[UR36][R4.64+0x2], R25 ;  /* 0x0000021904003986 */ /* 0x000fe2000c101524 */
[----:B------:R-:W-:Y:S01]  /*7900*/  LEA R6, P3, R10, R4, 0x4 ;  /* 0x000000040a067211 */ /* 0x000fe200078620ff */
[-C--:B------:R-:W-:Y:S01]  /*7910*/  FMUL R32, R32, R155.reuse ;  /* 0x0000009b20207220 */ /* 0x080fe20000400000 */
[C---:B------:R-:W-:Y:S01]  /*7920*/  ISETP.GT.AND P2, PT, R0.reuse, 0x8, P2 ;  /* 0x000000080000780c */ /* 0x040fe20001744270 */
[-C--:B------:R-:W-:Y:S01]  /*7930*/  FMUL R33, R33, R155.reuse ;  /* 0x0000009b21217220 */ /* 0x080fe20000400000 */
[----:B------:R-:W-:Y:S01]  /*7940*/  ISETP.GT.AND P0, PT, R3, 0x9, PT ;  /* 0x000000090300780c */ /* 0x000fe20003f04270 */
[----:B------:R-:W-:Y:S01]  /*7950*/  IMAD.X R7, R11, 0x1, R5, P3 ;  /* 0x000000010b077824 */ /* 0x000fe200018e0605 */
[----:B------:R-:W-:Y:S01]  /*7960*/  ISETP.GT.AND P5, PT, R0, RZ, P1 ;  /* 0x000000ff0000720c */ /* 0x000fe20000fa4270 */
[-C--:B------:R-:W-:Y:S01]  /*7970*/  FMUL R34, R34, R155.reuse ;  /* 0x0000009b22227220 */ /* 0x080fe20000400000 */
[----:B------:R-:W-:Y:S01]  /*7980*/  ISETP.GT.AND P3, PT, R0, RZ, P0 ;  /* 0x000000ff0000720c */ /* 0x000fe20000764270 */
[-C--:B------:R-:W-:Y:S01]  /*7990*/  FMUL R35, R35, R155.reuse ;  /* 0x0000009b23237220 */ /* 0x080fe20000400000 */
[----:B------:R-:W-:Y:S01]  /*79a0*/  F2FP.F16.F32.PACK_AB R26, RZ, R26 ;  /* 0x0000001aff1a723e */ /* 0x000fe200000000ff */
[----:B------:R-:W-:Y:S01]  /*79b0*/  FMUL R36, R36, R155 ;  /* 0x0000009b24247220 */ /* 0x000fe20000400000 */
[----:B------:R-:W-:Y:S01]  /*79c0*/  F2FP.F16.F32.PACK_AB R27, RZ, R27 ;  /* 0x0000001bff1b723e */ /* 0x000fe200000000ff */
[----:B------:R-:W-:Y:S01]  /*79d0*/  FMUL R37, R37, R155 ;  /* 0x0000009b25257220 */ /* 0x000fe20000400000 */
[----:B------:R-:W-:Y:S01]  /*79e0*/  F2FP.F16.F32.PACK_AB R28, RZ, R28 ;  /* 0x0000001cff1c723e */ /* 0x000fe200000000ff */
[----:B------:R-:W-:Y:S01]  /*79f0*/  @P2 STG.E.U16 desc[UR36][R6.64], R26 ;  /* 0x0000001a06002986 */ /* 0x000fe2000c101524 */
[----:B------:R-:W-:Y:S01]  /*7a00*/  F2FP.F16.F32.PACK_AB R29, RZ, R29 ;  /* 0x0000001dff1d723e */ /* 0x000fe200000000ff */
[-C--:B------:R-:W-:Y:S01]  /*7a10*/  FMUL R38, R38, R155.reuse ;  /* 0x0000009b26267220 */ /* 0x080fe20000400000 */
[C---:B------:R-:W-:Y:S01]  /*7a20*/  ISETP.GT.AND P2, PT, R0.reuse, 0x8, P1 ;  /* 0x000000080000780c */ /* 0x040fe20000f44270 */
[----:B------:R-:W-:Y:S01]  /*7a30*/  @P4 STG.E.U16 desc[UR36][R6.64+0x2], R27 ;  /* 0x0000021b06004986 */ /* 0x000fe2000c101524 */
[----:B------:R-:W-:Y:S01]  /*7a40*/  ISETP.GT.AND P1, PT, R3, 0x10, PT ;  /* 0x000000100300780c */ /* 0x000fe20003f24270 */
[-C--:B------:R-:W-:Y:S01]  /*7a50*/  FMUL R39, R39, R155.reuse ;  /* 0x0000009b27277220 */ /* 0x080fe20000400000 */
[----:B------:R-:W-:Y:S01]  /*7a60*/  F2FP.F16.F32.PACK_AB R30, RZ, R30 ;  /* 0x0000001eff1e723e */ /* 0x000fe200000000ff */
[----:B------:R-:W-:Y:S01]  /*7a70*/  @P5 STG.E.U16 desc[UR36][R4.64+0x10], R28 ;  /* 0x0000101c04005986 */ /* 0x000fe2000c101524 */
[----:B------:R-:W-:Y:S01]  /*7a80*/  ISETP.GT.AND P4, PT, R0, RZ, P1 ;  /* 0x000000ff0000720c */ /* 0x000fe20000f84270 */
[----:B------:R-:W-:Y:S01]  /*7a90*/  FMUL R40, R40, R155 ;  /* 0x0000009b28287220 */ /* 0x000fe20000400000 */
[----:B------:R-:W-:Y:S01]  /*7aa0*/  F2FP.F16.F32.PACK_AB R31, RZ, R31 ;  /* 0x0000001fff1f723e */ /* 0x000fe200000000ff */
[----:B------:R-:W-:Y:S01]  /*7ab0*/  @P3 STG.E.U16 desc[UR36][R4.64+0x12], R29 ;  /* 0x0000121d04003986 */ /* 0x000fe2000c101524 */
[----:B------:R-:W-:Y:S01]  /*7ac0*/  ISETP.GT.AND P3, PT, R0, 0x8, P0 ;  /* 0x000000080000780c */ /* 0x000fe20000764270 */
[-C--:B------:R-:W-:Y:S01]  /*7ad0*/  FMUL R41, R41, R155.reuse ;  /* 0x0000009b29297220 */ /* 0x080fe20000400000 */
[----:B------:R-:W-:Y:S01]  /*7ae0*/  ISETP.GT.AND P0, PT, R3, 0x11, PT ;  /* 0x000000110300780c */ /* 0x000fe20003f04270 */
[----:B------:R-:W-:Y:S01]  /*7af0*/  @P2 STG.E.U16 desc[UR36][R6.64+0x10], R30 ;  /* 0x0000101e06002986 */ /* 0x000fe2000c101524 */
[----:B------:R-:W-:Y:S01]  /*7b00*/  F2FP.F16.F32.PACK_AB R32, RZ, R32 ;  /* 0x00000020ff20723e */ /* 0x000fe200000000ff */
[-C--:B------:R-:W-:Y:S01]  /*7b10*/  FMUL R42, R42, R155.reuse ;  /* 0x0000009b2a2a7220 */ /* 0x080fe20000400000 */
[C---:B------:R-:W-:Y:S01]  /*7b20*/  ISETP.GT.AND P5, PT, R0.reuse, RZ, P0 ;  /* 0x000000ff0000720c */ /* 0x040fe200007a4270 */
[-C--:B------:R-:W-:Y:S01]  /*7b30*/  FMUL R43, R43, R155.reuse ;  /* 0x0000009b2b2b7220 */ /* 0x080fe20000400000 */
[----:B------:R-:W-:Y:S01]  /*7b40*/  ISETP.GT.AND P2, PT, R0, 0x8, P1 ;  /* 0x000000080000780c */ /* 0x000fe20000f44270 */
[-C--:B------:R-:W-:Y:S01]  /*7b50*/  FMUL R44, R44, R155.reuse ;  /* 0x0000009b2c2c7220 */ /* 0x080fe20000400000 */
[----:B------:R-:W-:Y:S01]  /*7b60*/  ISETP.GT.AND P1, PT, R3, 0x18, PT ;  /* 0x000000180300780c */ /* 0x000fe20003f24270 */
[----:B------:R-:W-:Y:S01]  /*7b70*/  FMUL R45, R45, R155 ;  /* 0x0000009b2d2d7220 */ /* 0x000fe20000400000 */
[----:B------:R-:W-:Y:S01]  /*7b80*/  F2FP.F16.F32.PACK_AB R33, RZ, R33 ;  /* 0x00000021ff21723e */ /* 0x000fe200000000ff */
[----:B------:R-:W-:Y:S01]  /*7b90*/  @P3 STG.E.U16 desc[UR36][R6.64+0x12], R31 ;  /* 0x0000121f06003986 */ /* 0x000fe2000c101524 */
[----:B------:R-:W-:Y:S01]  /*7ba0*/  ISETP.GT.AND P3, PT, R0, 0x8, P0 ;  /* 0x000000080000780c */ /* 0x000fe20000764270 */
[-C--:B------:R-:W-:Y:S01]  /*7bb0*/  FMUL R46, R46, R155.reuse ;  /* 0x0000009b2e2e7220 */ /* 0x080fe20000400000 */
[----:B------:R-:W-:Y:S01]  /*7bc0*/  ISETP.GT.AND P0, PT, R3, 0x19, PT ;  /* 0x000000190300780c */ /* 0x000fe20003f04270 */
[----:B------:R-:W-:Y:S01]  /*7bd0*/  @P4 STG.E.U16 desc[UR36][R4.64+0x20], R32 ;  /* 0x0000202004004986 */ /* 0x000fe2000c101524 */
[C---:B------:R-:W-:Y:S01]  /*7be0*/  ISETP.GT.AND P4, PT, R0.reuse, RZ, P1 ;  /* 0x000000ff0000720c */ /* 0x040fe20000f84270 */
[-C--:B------:R-:W-:Y:S01]  /*7bf0*/  FMUL R47, R47, R155.reuse ;  /* 0x0000009b2f2f7220 */ /* 0x080fe20000400000 */
[----:B------:R-:W-:Y:S01]  /*7c00*/  F2FP.F16.F32.PACK_AB R34, RZ, R34 ;  /* 0x00000022ff22723e */ /* 0x000fe200000000ff */
[----:B------:R-:W-:Y:S01]  /*7c10*/  @P5 STG.E.U16 desc[UR36][R4.64+0x22], R33 ;  /* 0x0000222104005986 */ /* 0x000fe2000c101524 */
[----:B------:R-:W-:Y:S01]  /*7c20*/  ISETP.GT.AND P5, PT, R0, RZ, P0 ;  /* 0x000000ff0000720c */ /* 0x000fe200007a4270 */
[----:B------:R-:W-:Y:S01]  /*7c30*/  FMUL R48, R48, R155 ;  /* 0x0000009b30307220 */ /* 0x000fe20000400000 */
[----:B------:R-:W-:Y:S01]  /*7c40*/  F2FP.F16.F32.PACK_AB R35, RZ, R35 ;  /* 0x00000023ff23723e */ /* 0x000fe200000000ff */
[----:B------:R-:W-:Y:S01]  /*7c50*/  @P2 STG.E.U16 desc[UR36][R6.64+0x20], R34 ;  /* 0x0000202206002986 */ /* 0x000fe2000c101524 */
[----:B------:R-:W-:Y:S01]  /*7c60*/  F2FP.F16.F32.PACK_AB R36, RZ, R36 ;  /* 0x00000024ff24723e */ /* 0x000fe200000000ff */
[-C--:B------:R-:W-:Y:S01]  /*7c70*/  FMUL R49, R49, R155.reuse ;  /* 0x0000009b31317220 */ /* 0x080fe20000400000 */
[----:B------:R-:W-:Y:S01]  /*7c80*/  ISETP.GT.AND P2, PT, R0, 0x8, P1 ;  /* 0x000000080000780c */ /* 0x000fe20000f44270 */
[----:B------:R-:W-:Y:S01]  /*7c90*/  @P3 STG.E.U16 desc[UR36][R6.64+0x22], R35 ;  /* 0x0000222306003986 */ /* 0x000fe2000c101524 */
[----:B------:R-:W-:Y:S01]  /*7ca0*/  ISETP.GT.AND P1, PT, R3, 0x20, PT ;  /* 0x000000200300780c */ /* 0x000fe20003f24270 */
[----:B------:R-:W-:Y:S01]  /*7cb0*/  FMUL R50, R50, R155 ;  /* 0x0000009b32327220 */ /* 0x000fe20000400000 */
[----:B------:R-:W-:Y:S01]  /*7cc0*/  F2FP.F16.F32.PACK_AB R37, RZ, R37 ;  /* 0x00000025ff25723e */ /* 0x000fe200000000ff */
[----:B------:R-:W-:Y:S01]  /*7cd0*/  @P4 STG.E.U16 desc[UR36][R4.64+0x30], R36 ;  /* 0x0000302404004986 */ /* 0x000fe2000c101524 */
[C---:B------:R-:W-:Y:S01]  /*7ce0*/  ISETP.GT.AND P3, PT, R0.reuse, 0x8, P0 ;  /* 0x000000080000780c */ /* 0x040fe20000764270 */
[-C--:B------:R-:W-:Y:S01]  /*7cf0*/  FMUL R51, R51, R155.reuse ;  /* 0x0000009b33337220 */ /* 0x080fe20000400000 */
[----:B------:R-:W-:Y:S01]  /*7d00*/  ISETP.GT.AND P0, PT, R3, 0x21, PT ;  /* 0x000000210300780c */ /* 0x000fe20003f04270 */
[----:B------:R-:W-:Y:S01]  /*7d10*/  @P5 STG.E.U16 desc[UR36][R4.64+0x32], R37 ;  /* 0x0000322504005986 */ /* 0x000fe2000c101524 */
[----:B------:R-:W-:Y:S01]  /*7d20*/  ISETP.GT.AND P4, PT, R0, RZ, P1 ;  /* 0x000000ff0000720c */ /* 0x000fe20000f84270 */
[-C--:B------:R-:W-:Y:S01]  /*7d30*/  FMUL R52, R52, R155.reuse ;  /* 0x0000009b34347220 */ /* 0x080fe20000400000 */
[----:B------:R-:W-:Y:S01]  /*7d40*/  F2FP.F16.F32.PACK_AB R38, RZ, R38 ;  /* 0x00000026ff26723e */ /* 0x000fe200000000ff */
[-C--:B------:R-:W-:Y:S01]  /*7d50*/  FMUL R53, R53, R155.reuse ;  /* 0x0000009b35357220 */ /* 0x080fe20000400000 */
        /* <DEDUP_REMOVED lines=325> */
[----:B------:R-:W-:Y:S01]  /*91b0*/  FMUL R151, R151, R155 ;  /* 0x0000009b97977220 */ /* 0x000fe20000400000 */
[----:B------:R-:W-:Y:S01]  /*91c0*/  ISETP.GT.AND P2, PT, R0, 0x8, P1 ;  /* 0x000000080000780c */ /* 0x000fe20000f44270 */
[----:B------:R-:W-:Y:S01]  /*91d0*/  @P3 STG.E.U16 desc[UR36][R6.64+0x132], R103 ;  /* 0x0001326706003986 */ /* 0x000fe2000c101524 */
[----:B------:R-:W-:-:S02]  /*91e0*/  ISETP.GT.AND P1, PT, R3, 0xa8, PT ;  /* 0x000000a80300780c */ /* 0x000fc40003f24270 */
[----:B------:R-:W-:Y:S01]  /*91f0*/  F2FP.F16.F32.PACK_AB R105, RZ, R105 ;  /* 0x00000069ff69723e */ /* 0x000fe200000000ff */
[----:B------:R-:W-:Y:S01]  /*9200*/  @P4 STG.E.U16 desc[UR36][R4.64+0x140], R104 ;  /* 0x0001406804004986 */ /* 0x000fe2000c101524 */
[C---:B------:R-:W-:Y:S02]  /*9210*/  ISETP.GT.AND P3, PT, R0.reuse, 0x8, P0 ;  /* 0x000000080000780c */ /* 0x040fe40000764270 */
[----:B------:R-:W-:Y:S01]  /*9220*/  ISETP.GT.AND P0, PT, R3, 0xa9, PT ;  /* 0x000000a90300780c */ /* 0x000fe20003f04270 */
[----:B------:R-:W-:Y:S01]  /*9230*/  @P5 STG.E.U16 desc[UR36][R4.64+0x142], R105 ;  /* 0x0001426904005986 */ /* 0x000fe2000c101524 */
[C---:B------:R-:W-:Y:S02]  /*9240*/  ISETP.GT.AND P4, PT, R0.reuse, RZ, P1 ;  /* 0x000000ff0000720c */ /* 0x040fe40000f84270 */
[----:B------:R-:W-:Y:S02]  /*9250*/  F2FP.F16.F32.PACK_AB R106, RZ, R106 ;  /* 0x0000006aff6a723e */ /* 0x000fe400000000ff */
[----:B------:R-:W-:-:S02]  /*9260*/  ISETP.GT.AND P5, PT, R0, RZ, P0 ;  /* 0x000000ff0000720c */ /* 0x000fc400007a4270 */
[----:B------:R-:W-:Y:S01]  /*9270*/  F2FP.F16.F32.PACK_AB R107, RZ, R107 ;  /* 0x0000006bff6b723e */ /* 0x000fe200000000ff */
[----:B------:R-:W-:Y:S01]  /*9280*/  @P2 STG.E.U16 desc[UR36][R6.64+0x140], R106 ;  /* 0x0001406a06002986 */ /* 0x000fe2000c101524 */
[----:B------:R-:W-:Y:S02]  /*9290*/  F2FP.F16.F32.PACK_AB R108, RZ, R108 ;  /* 0x0000006cff6c723e */ /* 0x000fe400000000ff */
[C---:B------:R-:W-:Y:S01]  /*92a0*/  ISETP.GT.AND P2, PT, R0.reuse, 0x8, P1 ;  /* 0x000000080000780c */ /* 0x040fe20000f44270 */
[----:B------:R-:W-:Y:S01]  /*92b0*/  @P3 STG.E.U16 desc[UR36][R6.64+0x142], R107 ;  /* 0x0001426b06003986 */ /* 0x000fe2000c101524 */
[----:B------:R-:W-:Y:S02]  /*92c0*/  ISETP.GT.AND P1, PT, R3, 0xb0, PT ;  /* 0x000000b00300780c */ /* 0x000fe40003f24270 */
[----:B------:R-:W-:Y:S01]  /*92d0*/  F2FP.F16.F32.PACK_AB R109, RZ, R109 ;  /* 0x0000006dff6d723e */ /* 0x000fe200000000ff */
[----:B------:R-:W-:Y:S01]  /*92e0*/  @P4 STG.E.U16 desc[UR36][R4.64+0x150], R108 ;  /* 0x0001506c04004986 */ /* 0x000fe2000c101524 */
[----:B------:R-:W-:-:S02]  /*92f0*/  ISETP.GT.AND P3, PT, R0, 0x8, P0 ;  /* 0x000000080000780c */ /* 0x000fc40000764270 */
[----:B------:R-:W-:Y:S01]  /*9300*/  ISETP.GT.AND P0, PT, R3, 0xb1, PT ;  /* 0x000000b10300780c */ /* 0x000fe20003f04270 */
[----:B------:R-:W-:Y:S01]  /*9310*/  @P5 STG.E.U16 desc[UR36][R4.64+0x152], R109 ;  /* 0x0001526d04005986 */ /* 0x000fe2000c101524 */
[C---:B------:R-:W-:Y:S02]  /*9320*/  ISETP.GT.AND P4, PT, R0.reuse, RZ, P1 ;  /* 0x000000ff0000720c */ /* 0x040fe40000f84270 */
[----:B------:R-:W-:Y:S02]  /*9330*/  F2FP.F16.F32.PACK_AB R110, RZ, R110 ;  /* 0x0000006eff6e723e */ /* 0x000fe400000000ff */
[----:B------:R-:W-:Y:S02]  /*9340*/  ISETP.GT.AND P5, PT, R0, RZ, P0 ;  /* 0x000000ff0000720c */ /* 0x000fe400007a4270 */
[----:B------:R-:W-:Y:S01]  /*9350*/  F2FP.F16.F32.PACK_AB R111, RZ, R111 ;  /* 0x0000006fff6f723e */ /* 0x000fe200000000ff */
[----:B------:R-:W-:Y:S01]  /*9360*/  @P2 STG.E.U16 desc[UR36][R6.64+0x150], R110 ;  /* 0x0001506e06002986 */ /* 0x000fe2000c101524 */
[----:B------:R-:W-:-:S02]  /*9370*/  F2FP.F16.F32.PACK_AB R112, RZ, R112 ;  /* 0x00000070ff70723e */ /* 0x000fc400000000ff */
[C---:B------:R-:W-:Y:S01]  /*9380*/  ISETP.GT.AND P2, PT, R0.reuse, 0x8, P1 ;  /* 0x000000080000780c */ /* 0x040fe20000f44270 */
[----:B------:R-:W-:Y:S01]  /*9390*/  @P3 STG.E.U16 desc[UR36][R6.64+0x152], R111 ;  /* 0x0001526f06003986 */ /* 0x000fe2000c101524 */
[C---:B------:R-:W-:Y:S02]  /*93a0*/  ISETP.GT.AND P1, PT, R3.reuse, 0xb8, PT ;  /* 0x000000b80300780c */ /* 0x040fe40003f24270 */
[----:B------:R-:W-:Y:S01]  /*93b0*/  F2FP.F16.F32.PACK_AB R113, RZ, R113 ;  /* 0x00000071ff71723e */ /* 0x000fe200000000ff */
[----:B------:R-:W-:Y:S01]  /*93c0*/  @P4 STG.E.U16 desc[UR36][R4.64+0x160], R112 ;  /* 0x0001607004004986 */ /* 0x000fe2000c101524 */
[C---:B------:R-:W-:Y:S02]  /*93d0*/  ISETP.GT.AND P3, PT, R0.reuse, 0x8, P0 ;  /* 0x000000080000780c */ /* 0x040fe40000764270 */
[----:B------:R-:W-:Y:S01]  /*93e0*/  ISETP.GT.AND P0, PT, R3, 0xb9, PT ;  /* 0x000000b90300780c */ /* 0x000fe20003f04270 */
[----:B------:R-:W-:Y:S01]  /*93f0*/  @P5 STG.E.U16 desc[UR36][R4.64+0x162], R113 ;  /* 0x0001627104005986 */ /* 0x000fe2000c101524 */
[----:B------:R-:W-:-:S02]  /*9400*/  ISETP.GT.AND P4, PT, R0, RZ, P1 ;  /* 0x000000ff0000720c */ /* 0x000fc40000f84270 */
[----:B------:R-:W-:Y:S02]  /*9410*/  F2FP.F16.F32.PACK_AB R114, RZ, R114 ;  /* 0x00000072ff72723e */ /* 0x000fe400000000ff */
[C---:B------:R-:W-:Y:S02]  /*9420*/  ISETP.GT.AND P5, PT, R0.reuse, RZ, P0 ;  /* 0x000000ff0000720c */ /* 0x040fe400007a4270 */
[----:B------:R-:W-:Y:S01]  /*9430*/  F2FP.F16.F32.PACK_AB R115, RZ, R115 ;  /* 0x00000073ff73723e */ /* 0x000fe200000000ff */
[----:B------:R-:W-:Y:S01]  /*9440*/  @P2 STG.E.U16 desc[UR36][R6.64+0x160], R114 ;  /* 0x0001607206002986 */ /* 0x000fe2000c101524 */
[----:B------:R-:W-:Y:S02]  /*9450*/  F2FP.F16.F32.PACK_AB R116, RZ, R116 ;  /* 0x00000074ff74723e */ /* 0x000fe400000000ff */
        /* <DEDUP_REMOVED lines=65> */
[----:B------:R-:W-:Y:S02]  /*9870*/  ISETP.GT.AND P5, PT, R0, RZ, P0 ;  /* 0x000000ff0000720c */ /* 0x000fe400007a4270 */
[----:B------:R-:W-:Y:S02]  /*9880*/  F2FP.F16.F32.PACK_AB R134, RZ, R134 ;  /* 0x00000086ff86723e */ /* 0x000fe400000000ff */
[----:B------:R-:W-:Y:S02]  /*9890*/  F2FP.F16.F32.PACK_AB R135, RZ, R135 ;  /* 0x00000087ff87723e */ /* 0x000fe400000000ff */
[----:B------:R-:W-:Y:S01]  /*98a0*/  F2FP.F16.F32.PACK_AB R136, RZ, R136 ;  /* 0x00000088ff88723e */ /* 0x000fe200000000ff */
[----:B------:R-:W-:Y:S01]  /*98b0*/  @P2 STG.E.U16 desc[UR36][R6.64+0x1b0], R134 ;  /* 0x0001b08606002986 */ /* 0x000fe2000c101524 */
[----:B------:R-:W-:-:S02]  /*98c0*/  F2FP.F16.F32.PACK_AB R137, RZ, R137 ;  /* 0x00000089ff89723e */ /* 0x000fc400000000ff */
[C---:B------:R-:W-:Y:S01]  /*98d0*/  ISETP.GT.AND P1, PT, R0.reuse, 0x8, P1 ;  /* 0x000000080000780c */ /* 0x040fe20000f24270 */
[----:B------:R-:W-:Y:S01]  /*98e0*/  @P3 STG.E.U16 desc[UR36][R6.64+0x1b2], R135 ;  /* 0x0001b28706003986 */ /* 0x000fe2000c101524 */
[C---:B------:R-:W-:Y:S02]  /*98f0*/  ISETP.GT.AND P2, PT, R0.reuse, 0x8, P0 ;  /* 0x000000080000780c */ /* 0x040fe40000744270 */
[C---:B------:R-:W-:Y:S01]  /*9900*/  ISETP.GT.AND P0, PT, R3.reuse, 0xe9, PT ;  /* 0x000000e90300780c */ /* 0x040fe20003f04270 */
[----:B------:R-:W-:Y:S01]  /*9910*/  @P4 STG.E.U16 desc[UR36][R4.64+0x1c0], R136 ;  /* 0x0001c08804004986 */ /* 0x000fe2000c101524 */
[----:B------:R-:W-:Y:S02]  /*9920*/  ISETP.GT.AND P4, PT, R3, 0xe8, PT ;  /* 0x000000e80300780c */ /* 0x000fe40003f84270 */
[----:B------:R-:W-:Y:S01]  /*9930*/  F2FP.F16.F32.PACK_AB R138, RZ, R138 ;  /* 0x0000008aff8a723e */ /* 0x000fe200000000ff */
[----:B------:R-:W-:Y:S01]  /*9940*/  @P5 STG.E.U16 desc[UR36][R4.64+0x1c2], R137 ;  /* 0x0001c28904005986 */ /* 0x000fe2000c101524 */
[----:B------:R-:W-:-:S02]  /*9950*/  ISETP.GT.AND P5, PT, R0, RZ, P4 ;  /* 0x000000ff0000720c */ /* 0x000fc400027a4270 */
[----:B------:R-:W-:Y:S01]  /*9960*/  F2FP.F16.F32.PACK_AB R139, RZ, R139 ;  /* 0x0000008bff8b723e */ /* 0x000fe200000000ff */
[----:B------:R-:W-:Y:S01]  /*9970*/  @P1 STG.E.U16 desc[UR36][R6.64+0x1c0], R138 ;  /* 0x0001c08a06001986 */ /* 0x000fe2000c101524 */
[----:B------:R-:W-:Y:S02]  /*9980*/  F2FP.F16.F32.PACK_AB R140, RZ, R140 ;  /* 0x0000008cff8c723e */ /* 0x000fe400000000ff */
[C---:B------:R-:W-:Y:S01]  /*9990*/  ISETP.GT.AND P3, PT, R0.reuse, RZ, P0 ;  /* 0x000000ff0000720c */ /* 0x040fe20000764270 */
[----:B------:R-:W-:Y:S01]  /*99a0*/  @P2 STG.E.U16 desc[UR36][R6.64+0x1c2], R139 ;  /* 0x0001c28b06002986 */ /* 0x000fe2000c101524 */
[C---:B------:R-:W-:Y:S02]  /*99b0*/  ISETP.GT.AND P4, PT, R0.reuse, 0x8, P4 ;  /* 0x000000080000780c */ /* 0x040fe40002784270 */
[----:B------:R-:W-:Y:S02]  /*99c0*/  F2FP.F16.F32.PACK_AB R141, RZ, R141 ;  /* 0x0000008dff8d723e */ /* 0x000fe400000000ff */
[----:B------:R-:W-:Y:S01]  /*99d0*/  F2FP.F16.F32.PACK_AB R142, RZ, R142 ;  /* 0x0000008eff8e723e */ /* 0x000fe200000000ff */
[----:B------:R-:W-:Y:S01]  /*99e0*/  @P5 STG.E.U16 desc[UR36][R4.64+0x1d0], R140 ;  /* 0x0001d08c04005986 */ /* 0x000fe2000c101524 */
[----:B------:R-:W-:-:S02]  /*99f0*/  ISETP.GT.AND P5, PT, R0, 0x8, P0 ;  /* 0x000000080000780c */ /* 0x000fc400007a4270 */
[----:B------:R-:W-:Y:S02]  /*9a00*/  F2FP.F16.F32.PACK_AB R143, RZ, R143 ;  /* 0x0000008fff8f723e */ /* 0x000fe400000000ff */
[C---:B------:R-:W-:Y:S01]  /*9a10*/  ISETP.GT.AND P0, PT, R3.reuse, 0xf1, PT ;  /* 0x000000f10300780c */ /* 0x040fe20003f04270 */
[----:B------:R-:W-:Y:S01]  /*9a20*/  @P3 STG.E.U16 desc[UR36][R4.64+0x1d2], R141 ;  /* 0x0001d28d04003986 */ /* 0x000fe2000c101524 */
[----:B------:R-:W-:Y:S02]  /*9a30*/  ISETP.GT.AND P3, PT, R3, 0xf0, PT ;  /* 0x000000f00300780c */ /* 0x000fe40003f64270 */
[----:B------:R-:W-:Y:S01]  /*9a40*/  F2FP.F16.F32.PACK_AB R144, RZ, R144 ;  /* 0x00000090ff90723e */ /* 0x000fe200000000ff */
[----:B------:R-:W-:Y:S01]  /*9a50*/  @P4 STG.E.U16 desc[UR36][R6.64+0x1d0], R142 ;  /* 0x0001d08e06004986 */ /* 0x000fe2000c101524 */
[C---:B------:R-:W-:Y:S02]  /*9a60*/  ISETP.GT.AND P4, PT, R0.reuse, RZ, P3 ;  /* 0x000000ff0000720c */ /* 0x040fe40001f84270 */
[----:B------:R-:W-:Y:S01]  /*9a70*/  F2FP.F16.F32.PACK_AB R145, RZ, R145 ;  /* 0x00000091ff91723e */ /* 0x000fe200000000ff */
[----:B------:R-:W-:Y:S01]  /*9a80*/  @P5 STG.E.U16 desc[UR36][R6.64+0x1d2], R143 ;  /* 0x0001d28f06005986 */ /* 0x000fe2000c101524 */
[----:B------:R-:W-:-:S02]  /*9a90*/  ISETP.GT.AND P5, PT, R0, RZ, P0 ;  /* 0x000000ff0000720c */ /* 0x000fc400007a4270 */
[C---:B------:R-:W-:Y:S02]  /*9aa0*/  ISETP.GT.AND P2, PT, R3.reuse, 0xf8, PT ;  /* 0x000000f80300780c */ /* 0x040fe40003f44270 */
[----:B------:R-:W-:Y:S02]  /*9ab0*/  ISETP.GT.AND P1, PT, R3, 0xf9, PT ;  /* 0x000000f90300780c */ /* 0x000fe40003f24270 */
[C---:B------:R-:W-:Y:S02]  /*9ac0*/  ISETP.GT.AND P3, PT, R0.reuse, 0x8, P3 ;  /* 0x000000080000780c */ /* 0x040fe40001f64270 */
[C---:B------:R-:W-:Y:S01]  /*9ad0*/  ISETP.GT.AND P0, PT, R0.reuse, 0x8, P0 ;  /* 0x000000080000780c */ /* 0x040fe20000704270 */
[----:B------:R-:W-:Y:S01]  /*9ae0*/  @P4 STG.E.U16 desc[UR36][R4.64+0x1e0], R144 ;  /* 0x0001e09004004986 */ /* 0x000fe2000c101524 */
[C---:B------:R-:W-:Y:S02]  /*9af0*/  ISETP.GT.AND P4, PT, R0.reuse, RZ, P1 ;  /* 0x000000ff0000720c */ /* 0x040fe40000f84270 */
[----:B------:R-:W-:Y:S01]  /*9b00*/  F2FP.F16.F32.PACK_AB R146, RZ, R146 ;  /* 0x00000092ff92723e */ /* 0x000fe200000000ff */
[----:B------:R-:W-:Y:S01]  /*9b10*/  @P5 STG.E.U16 desc[UR36][R4.64+0x1e2], R145 ;  /* 0x0001e29104005986 */ /* 0x000fe2000c101524 */
[----:B------:R-:W-:-:S02]  /*9b20*/  ISETP.GT.AND P5, PT, R0, RZ, P2 ;  /* 0x000000ff0000720c */ /* 0x000fc400017a4270 */
[C---:B------:R-:W-:Y:S02]  /*9b30*/  ISETP.GT.AND P2, PT, R0.reuse, 0x8, P2 ;  /* 0x000000080000780c */ /* 0x040fe40001744270 */
[----:B------:R-:W-:Y:S01]  /*9b40*/  F2FP.F16.F32.PACK_AB R147, RZ, R147 ;  /* 0x00000093ff93723e */ /* 0x000fe200000000ff */
[----:B------:R-:W-:Y:S01]  /*9b50*/  @P3 STG.E.U16 desc[UR36][R6.64+0x1e0], R146 ;  /* 0x0001e09206003986 */ /* 0x000fe2000c101524 */
[----:B------:R-:W-:Y:S02]  /*9b60*/  ISETP.GT.AND P1, PT, R0, 0x8, P1 ;  /* 0x000000080000780c */ /* 0x000fe40000f24270 */
[----:B------:R-:W-:Y:S01]  /*9b70*/  F2FP.F16.F32.PACK_AB R148, RZ, R148 ;  /* 0x00000094ff94723e */ /* 0x000fe200000000ff */
[----:B------:R-:W-:Y:S01]  /*9b80*/  @P0 STG.E.U16 desc[UR36][R6.64+0x1e2], R147 ;  /* 0x0001e29306000986 */ /* 0x000fe2000c101524 */
[----:B------:R-:W-:Y:S02]  /*9b90*/  F2FP.F16.F32.PACK_AB R149, RZ, R149 ;  /* 0x00000095ff95723e */ /* 0x000fe400000000ff */
[----:B------:R-:W-:Y:S01]  /*9ba0*/  F2FP.F16.F32.PACK_AB R150, RZ, R150 ;  /* 0x00000096ff96723e */ /* 0x000fe200000000ff */
[----:B------:R-:W-:Y:S01]  /*9bb0*/  @P5 STG.E.U16 desc[UR36][R4.64+0x1f0], R148 ;  /* 0x0001f09404005986 */ /* 0x000fe2000c101524 */
[----:B------:R-:W-:-:S03]  /*9bc0*/  F2FP.F16.F32.PACK_AB R151, RZ, R151 ;  /* 0x00000097ff97723e */ /* 0x000fc600000000ff */
[----:B------:R0:W-:Y:S02]  /*9bd0*/  @P4 STG.E.U16 desc[UR36][R4.64+0x1f2], R149 ;  /* 0x0001f29504004986 */ /* 0x0001e4000c101524 */
[----:B0-----:R-:W-:Y:S02]  /*9be0*/  @P2 IMAD.MOV.U32 R4, RZ, RZ, R6 ;  /* 0x000000ffff042224 */ /* 0x001fe400078e0006 */
[----:B------:R-:W-:-:S05]  /*9bf0*/  @P2 IMAD.MOV.U32 R5, RZ, RZ, R7 ;  /* 0x000000ffff052224 */ /* 0x000fca00078e0007 */
[----:B------:R0:W-:Y:S04]  /*9c00*/  @P2 STG.E.U16 desc[UR36][R4.64+0x1f0], R150 ;  /* 0x0001f09604002986 */ /* 0x0001e8000c101524 */
[----:B------:R0:W-:Y:S02]  /*9c10*/  @P1 STG.E.U16 desc[UR36][R6.64+0x1f2], R151 ;  /* 0x0001f29706001986 */ /* 0x0001e4000c101524 */
.L_x_286:
[----:B------:R-:W-:Y:S05]  /*9c20*/  BSYNC B0 ;  /* 0x0000000000007941 */ /* 0x000fea0003800000 */
.L_x_32:
[----:B------:R-:W-:Y:S01]  /*9c30*/  ULDC UR4, c[0x0][0xc] ;  /* 0x0000030000047ab9 */ /* 0x000fe20000000800 */
[----:B------:R-:W-:Y:S01]  /*9c40*/  ULDC UR5, c[0x0][0x10] ;  /* 0x0000040000057ab9 */ /* 0x000fe20000000800 */
[----:B0-----:R-:W0:Y:S01]  /*9c50*/  LDC R3, c[0x0][0x14] ;  /* 0x00000500ff037b82 */ /* 0x001e220000000800 */
[----:B------:R-:W-:Y:S01]  /*9c60*/  UIMAD.WIDE.U32 UR4, UR4, UR5, URZ ;  /* 0x00000005040472a5 */ /* 0x000fe2000f8e003f */
[----:B------:R-:W-:Y:S01]  /*9c70*/  PRMT R0, RZ, 0x7610, R0 ;  /* 0x00007610ff007816 */ /* 0x000fe20000000000 */
[----:B------:R-:W-:Y:S02]  /*9c80*/  IMAD.MOV.U32 R153, RZ, RZ, -0x1 ;  /* 0xffffffffff997424 */ /* 0x000fe400078e00ff */
[----:B------:R-:W-:Y:S02]  /*9c90*/  IMAD.MOV.U32 R23, RZ, RZ, -0x1 ;  /* 0xffffffffff177424 */ /* 0x000fe400078e00ff */
[----:B0-----:R-:W-:-:S04]  /*9ca0*/  IMAD.WIDE.U32 R16, R3, UR4, R16 ;  /* 0x0000000403107c25 */ /* 0x001fc8000f8e0010 */
[----:B------:R-:W-:Y:S01]  /*9cb0*/  IMAD R3, R3, UR5, RZ ;  /* 0x0000000503037c24 */ /* 0x000fe2000f8e02ff */
[----:B------:R-:W-:Y:S02]  /*9cc0*/  ULDC.64 UR4, c[0x0][0x650] ;  /* 0x0001940000047ab9 */ /* 0x000fe40000000a00 */
[----:B------:R-:W-:Y:S01]  /*9cd0*/  ISETP.GE.U32.AND P0, PT, R16, UR4, PT ;  /* 0x0000000410007c0c */ /* 0x000fe2000bf06070 */
[----:B------:R-:W-:-:S05]  /*9ce0*/  IMAD.IADD R17, R17, 0x1, R3 ;  /* 0x0000000111117824 */ /* 0x000fca00078e0203 */
[----:B------:R-:W-:-:S13]  /*9cf0*/  ISETP.GE.U32.AND.EX P0, PT, R17, UR5, PT, P0 ;  /* 0x0000000511007c0c */ /* 0x000fda000bf06100 */
[----:B------:R-:W-:Y:S05]  /*9d00*/  @P0 BRA `(.L_x_287) ;  /* 0x0000000400640947 */ /* 0x000fea0003800000 */
[----:B------:R-:W0:Y:S01]  /*9d10*/  S2R R12, SR_CTAID.X ;  /* 0x00000000000c7919 */ /* 0x000e220000002500 */
[----:B------:R-:W0:Y:S01]  /*9d20*/  LDC.64 R10, c[0x0][0x628] ;  /* 0x00018a00ff0a7b82 */ /* 0x000e220000000a00 */
[----:B------:R-:W-:Y:S01]  /*9d30*/  ULDC UR4, c[0x0][0x150] ;  /* 0x0000540000047ab9 */ /* 0x000fe20000000800 */
[----:B-1234-:R-:W-:Y:S01]  /*9d40*/  IMAD.MOV.U32 R8, RZ, RZ, R16 ;  /* 0x000000ffff087224 */ /* 0x01efe200078e0010 */
[----:B-----5:R-:W1:Y:S01]  /*9d50*/  S2R R24, SR_CTAID.Y ;  /* 0x0000000000187919 */ /* 0x020e620000002600 */
[----:B------:R-:W-:-:S04]  /*9d60*/  IMAD.MOV.U32 R9, RZ, RZ, R17 ;  /* 0x000000ffff097224 */ /* 0x000fc800078e0011 */
[----:B------:R-:W2:Y:S08]  /*9d70*/  LDC R21, c[0x0][0x144] ;  /* 0x00005100ff157b82 */ /* 0x000eb00000000800 */
[----:B------:R-:W3:Y:S08]  /*9d80*/  LDC R0, c[0x0][0x630] ;  /* 0x00018c00ff007b82 */ /* 0x000ef00000000800 */
[----:B------:R-:W4:Y:S01]  /*9d90*/  LDC.64 R14, c[0x0][0x620] ;  /* 0x00018800ff0e7b82 */ /* 0x000f220000000a00 */
[----:B0-----:R-:W-:-:S04]  /*9da0*/  ISETP.NE.U32.AND P0, PT, R10, RZ, PT ;  /* 0x000000ff0a00720c */ /* 0x001fc80003f05070 */
[----:B------:R-:W-:Y:S02]  /*9db0*/  ISETP.NE.AND.EX P0, PT, R11, RZ, PT, P0 ;  /* 0x000000ff0b00720c */ /* 0x000fe40003f05300 */
[----:B------:R-:W-:-:S05]  /*9dc0*/  I2FP.F32.U32 R3, R12 ;  /* 0x0000000c00037245 */ /* 0x000fca0000201000 */
[----:B------:R-:W-:-:S04]  /*9dd0*/  FMUL R3, R3, UR4 ;  /* 0x0000000403037c20 */ /* 0x000fc80008400000 */
[----:B------:R0:W0:Y:S02]  /*9de0*/  F2I.U32.TRUNC.NTZ R20, R3 ;  /* 0x0000000300147305 */ /* 0x000024000020f000 */
[----:B-123--:R-:W-:Y:S05]  /*9df0*/  @!P0 BRA `(.L_x_288) ;  /* 0x0000000000288947 */ /* 0x00efea0003800000 */
[----:B0-----:R-:W0:Y:S02]  /*9e00*/  LDC R3, c[0x0][0x634] ;  /* 0x00018d00ff037b82 */ /* 0x001e240000000800 */
        /* <DEDUP_REMOVED lines=9> */
.L_x_288:
[----:B------:R-:W1:Y:S01]  /*9ea0*/  LDC.64 R28, c[0x0][0x640] ;  /* 0x00019000ff1c7b82 */ /* 0x000e620000000a00 */
[-CC-:B------:R-:W-:Y:S01]  /*9eb0*/  SHF.R.U64 R23, R8, R0.reuse, R9.reuse ;  /* 0x0000000008177219 */ /* 0x180fe20000001209 */
[----:B0-----:R-:W-:Y:S01]  /*9ec0*/  IMAD.MOV R20, RZ, RZ, -R20 ;  /* 0x000000ffff147224 */ /* 0x001fe200078e0a14 */
[----:B------:R-:W-:Y:S01]  /*9ed0*/  SHF.R.U32.HI R0, RZ, R0, R9 ;  /* 0x00000000ff007219 */ /* 0x000fe20000011609 */
[----:B------:R-:W-:Y:S01]  /*9ee0*/  ULDC UR4, c[0x0][0x154] ;  /* 0x0000550000047ab9 */ /* 0x000fe20000000800 */
[----:B------:R-:W-:Y:S01]  /*9ef0*/  IADD3 R3, P0, RZ, -R23, RZ ;  /* 0x80000017ff037210 */ /* 0x000fe20007f1e0ff */
[----:B------:R-:W-:Y:S02]  /*9f00*/  IMAD R21, R21, R20, R12 ;  /* 0x0000001415157224 */ /* 0x000fe400078e020c */
[----:B------:R-:W0:Y:S01]  /*9f10*/  LDC R6, c[0x0][0x618] ;  /* 0x00018600ff067b82 */ /* 0x000e220000000800 */
[----:B------:R-:W-:Y:S02]  /*9f20*/  IMAD.MOV.U32 R7, RZ, RZ, 0x1 ;  /* 0x00000001ff077424 */ /* 0x000fe400078e00ff */
[----:B------:R-:W-:-:S04]  /*9f30*/  IMAD.X R5, RZ, RZ, ~R0, P0 ;  /* 0x000000ffff057224 */ /* 0x000fc800000e0e00 */
[-C--:B----4-:R-:W-:Y:S01]  /*9f40*/  IMAD R0, R5, R14.reuse, RZ ;  /* 0x0000000e05007224 */ /* 0x090fe200078e02ff */
[----:B------:R-:W2:Y:S01]  /*9f50*/  LDC R8, c[0x0][0x608] ;  /* 0x00018200ff087b82 */ /* 0x000ea20000000800 */
[----:B------:R-:W-:-:S04]  /*9f60*/  IMAD.WIDE.U32 R4, R3, R14, R16 ;  /* 0x0000000e03047225 */ /* 0x000fc800078e0010 */
[----:B------:R-:W-:Y:S01]  /*9f70*/  IMAD R3, R3, R15, R0 ;  /* 0x0000000f03037224 */ /* 0x000fe200078e0200 */
[----:B------:R-:W-:Y:S02]  /*9f80*/  I2FP.F32.U32 R0, R24 ;  /* 0x0000001800007245 */ /* 0x000fe40000201000 */
[----:B------:R-:W3:Y:S01]  /*9f90*/  LDC R26, c[0x0][0x658] ;  /* 0x00019600ff1a7b82 */ /* 0x000ee20000000800 */
[----:B------:R-:W-:Y:S01]  /*9fa0*/  IMAD.IADD R3, R5, 0x1, R3 ;  /* 0x0000000105037824 */ /* 0x000fe200078e0203 */
[----:B-1----:R-:W-:Y:S01]  /*9fb0*/  ISETP.NE.U32.AND P0, PT, R28, RZ, PT ;  /* 0x000000ff1c00720c */ /* 0x002fe20003f05070 */
[----:B------:R-:W-:Y:S01]  /*9fc0*/  FMUL R0, R0, UR4 ;  /* 0x0000000400007c20 */ /* 0x000fe20008400000 */
[----:B------:R-:W-:Y:S02]  /*9fd0*/  IMAD.MOV.U32 R5, RZ, RZ, -0x1 ;  /* 0xffffffffff057424 */ /* 0x000fe400078e00ff */
[----:B------:R-:W-:Y:S01]  /*9fe0*/  ISETP.NE.AND.EX P0, PT, R29, RZ, PT, P0 ;  /* 0x000000ff1d00720c */ /* 0x000fe20003f05300 */
[----:B------:R1:W4:Y:S01]  /*9ff0*/  F2I.U32.TRUNC.NTZ R13, R0 ;  /* 0x00000000000d7305 */ /* 0x000322000020f000 */
[----:B------:R-:W1:Y:S01]  /*a000*/  LDC R15, c[0x0][0x148] ;  /* 0x00005200ff0f7b82 */ /* 0x000e620000000800 */
[----:B0-----:R-:W-:-:S02]  /*a010*/  SHF.R.U64 R12, R4, R6, R3 ;  /* 0x00000006040c7219 */ /* 0x001fc40000001203 */
[----:B------:R-:W-:-:S05]  /*a020*/  SHF.R.U32.HI R3, RZ, R6, R3 ;  /* 0x00000006ff037219 */ /* 0x000fca0000011603 */
[----:B------:R-:W0:Y:S01]  /*a030*/  LDC R20, c[0x0][0x600] ;  /* 0x00018000ff147b82 */ /* 0x000e220000000800 */
[-CC-:B--2---:R-:W-:Y:S02]  /*a040*/  SHF.R.U64 R10, R12, R8.reuse, R3.reuse ;  /* 0x000000080c0a7219 */ /* 0x184fe40000001203 */
[----:B------:R-:W-:-:S05]  /*a050*/  SHF.R.U32.HI R3, RZ, R8, R3 ;  /* 0x00000008ff037219 */ /* 0x000fca0000011603 */
[----:B------:R-:W2:Y:S01]  /*a060*/  LDC R27, c[0x0][0x648] ;  /* 0x00019200ff1b7b82 */ /* 0x000ea20000000800 */
[-C--:B---3--:R-:W-:Y:S02]  /*a070*/  SHF.L.U32 R4, R5, R26.reuse, RZ ;  /* 0x0000001a05047219 */ /* 0x088fe400000006ff */
[--C-:B------:R-:W-:Y:S02]  /*a080*/  SHF.R.U64 R14, R10, R26, R3.reuse ;  /* 0x0000001a0a0e7219 */ /* 0x100fe40000001203 */
[----:B------:R-:W-:Y:S02]  /*a090*/  LOP3.LUT R25, RZ, R4, RZ, 0x33, !PT ;  /* 0x00000004ff197212 */ /* 0x000fe400078e33ff */
[-C--:B------:R-:W-:Y:S01]  /*a0a0*/  SHF.R.U32.HI R5, RZ, R26.reuse, R3 ;  /* 0x0000001aff057219 */ /* 0x080fe20000011603 */
[----:B------:R-:W3:Y:S01]  /*a0b0*/  LDC R30, c[0x0][0x638] ;  /* 0x00018e00ff1e7b82 */ /* 0x000ee20000000800 */
[----:B------:R-:W-:Y:S01]  /*a0c0*/  SHF.L.U32 R154, R7, R26, RZ ;  /* 0x0000001a079a7219 */ /* 0x000fe200000006ff */
[----:B------:R-:W-:-:S06]  /*a0d0*/  IMAD.MOV.U32 R4, RZ, RZ, R14 ;  /* 0x000000ffff047224 */ /* 0x000fcc00078e000e */
[----:B------:R-:W0:Y:S01]  /*a0e0*/  LDC R31, c[0x0][0x610] ;  /* 0x00018400ff1f7b82 */ /* 0x000e220000000800 */
[----:B----4-:R-:W-:Y:S05]  /*a0f0*/  @!P0 BRA `(.L_x_289) ;  /* 0x0000000000288947 */ /* 0x010fea0003800000 */
        /* <DEDUP_REMOVED lines=10> */
.L_x_289:
[----:B------:R-:W-:Y:S01]  /*a1a0*/  ISETP.NE.AND P0, PT, R2, 0x1, PT ;  /* 0x000000010200780c */ /* 0x000fe20003f05270 */
[----:B0-----:R-:W-:Y:S01]  /*a1b0*/  VIADD R7, R20, 0xffffffff ;  /* 0xffffffff14077836 */ /* 0x001fe20000000000 */
[----:B-12---:R-:W-:Y:S01]  /*a1c0*/  SHF.R.U64 R0, R4, R27, R5 ;  /* 0x0000001b04007219 */ /* 0x006fe20000001205 */
[----:B------:R-:W-:Y:S01]  /*a1d0*/  IMAD.MOV R13, RZ, RZ, -R13 ;  /* 0x000000ffff0d7224 */ /* 0x000fe200078e0a0d */
[----:B------:R-:W-:Y:S01]  /*a1e0*/  LOP3.LUT R5, R10, R25, RZ, 0xc0, !PT ;  /* 0x000000190a057212 */ /* 0x000fe200078ec0ff */
[----:B------:R-:W-:Y:S02]  /*a1f0*/  IMAD.MOV.U32 R4, RZ, RZ, 0x1 ;  /* 0x00000001ff047424 */ /* 0x000fe400078e00ff */
[----:B------:R-:W-:Y:S02]  /*a200*/  IMAD.MOV R3, RZ, RZ, -R0 ;  /* 0x000000ffff037224 */ /* 0x000fe400078e0a00 */
[----:B------:R-:W-:Y:S01]  /*a210*/  IMAD R154, R154, R0, R5 ;  /* 0x000000009a9a7224 */ /* 0x000fe200078e0205 */
[----:B------:R-:W-:Y:S01]  /*a220*/  LOP3.LUT R5, R12, R7, RZ, 0xc0, !PT ;  /* 0x000000070c057212 */ /* 0x000fe200078ec0ff */
[----:B---3--:R-:W-:-:S02]  /*a230*/  IMAD R0, R3, R30, R14 ;  /* 0x0000001e03007224 */ /* 0x008fc400078e020e */
[----:B------:R-:W-:Y:S02]  /*a240*/  @P0 IMAD R21, R15, R13, R24 ;  /* 0x0000000d0f150224 */ /* 0x000fe400078e0218 */
[----:B------:R-:W-:Y:S01]  /*a250*/  IMAD R3, R0, R20, R5 ;  /* 0x0000001400037224 */ /* 0x000fe200078e0205 */
[----:B------:R-:W-:Y:S01]  /*a260*/  PRMT R0, R4, 0x7610, R0 ;  /* 0x0000761004007816 */ /* 0x000fe20000000000 */
[----:B------:R-:W-:-:S05]  /*a270*/  IMAD R154, R154, R31, R21 ;  /* 0x0000001f9a9a7224 */ /* 0x000fca00078e0215 */
[----:B------:R-:W-:Y:S02]  /*a280*/  SEL R153, R3, R154, !P0 ;  /* 0x0000009a03997207 */ /* 0x000fe40004000000 */
[----:B------:R-:W-:-:S07]  /*a290*/  SEL R154, R154, R3, !P0 ;  /* 0x000000039a9a7207 */ /* 0x000fce0004000000 */
.L_x_287:
[----:B------:R-:W-:-:S13]  /*a2a0*/  LOP3.LUT P0, RZ, R0, 0xff, RZ, 0xc0, !PT ;  /* 0x000000ff00ff7812 */ /* 0x000fda000780c0ff */
[----:B------:R-:W-:Y:S05]  /*a2b0*/  @P0 BRA `(.L_x_290) ;  /* 0xffffff6c00d00947 */ /* 0x000fea000383ffff */
[----:B------:R-:W-:Y:S05]  /*a2c0*/  EXIT ;  /* 0x000000000000794d */ /* 0x000fea0003800000 */
.L_x_7:
[----:B0-----:R-:W-:Y:S01]  /*a2d0*/  ULDC.64 UR4, c[0x0][0x650] ;  /* 0x0001940000047ab9 */ /* 0x001fe20000000a00 */
        /* <DEDUP_REMOVED lines=25> */
.L_x_292:
[----:B------:R-:W0:Y:S01]  /*a470*/  LDC.64 R28, c[0x0][0x640] ;  /* 0x00019000ff1c7b82 */ /* 0x000e220000000a00 */
[-CC-:B------:R-:W-:Y:S01]  /*a480*/  SHF.R.U64 R22, R12, R6.reuse, R13.reuse ;  /* 0x000000060c167219 */ /* 0x180fe2000000120d */
[----:B------:R-:W-:Y:S01]  /*a490*/  IMAD.MOV.U32 R30, RZ, RZ, 0x1 ;  /* 0x00000001ff1e7424 */ /* 0x000fe200078e00ff */
[----:B------:R-:W-:Y:S02]  /*a4a0*/  SHF.R.U32.HI R6, RZ, R6, R13 ;  /* 0x00000006ff067219 */ /* 0x000fe4000001160d */
        /* <DEDUP_REMOVED lines=8> */
[----:B------:R-:W-:Y:S01]  /*a530*/  IMAD.IADD R9, R9, 0x1, R11 ;  /* 0x0000000109097824 */ /* 0x000fe200078e020b */
[----:B0-----:R-:W-:-:S04]  /*a540*/  ISETP.NE.U32.AND P0, PT, R28, RZ, PT ;  /* 0x000000ff1c00720c */ /* 0x001fc80003f05070 */
[----:B------:R-:W-:Y:S02]  /*a550*/  ISETP.NE.AND.EX P0, PT, R29, RZ, PT, P0 ;  /* 0x000000ff1d00720c */ /* 0x000fe40003f05300 */
[----:B------:R-:W0:Y:S01]  /*a560*/  LDC R20, c[0x0][0x600] ;  /* 0x00018000ff147b82 */ /* 0x000e220000000800 */
[-CC-:B-1----:R-:W-:Y:S01]  /*a570*/  SHF.R.U64 R14, R8, R10.reuse, R9.reuse ;  /* 0x0000000a080e7219 */ /* 0x182fe20000001209 */
[----:B------:R-:W-:Y:S01]  /*a580*/  IMAD.MOV.U32 R8, RZ, RZ, -0x1 ;  /* 0xffffffffff087424 */ /* 0x000fe200078e00ff */
[----:B------:R-:W-:-:S05]  /*a590*/  SHF.R.U32.HI R9, RZ, R10, R9 ;  /* 0x0000000aff097219 */ /* 0x000fca0000011609 */
[----:B------:R-:W1:Y:S01]  /*a5a0*/  LDC R24, c[0x0][0x648] ;  /* 0x00019200ff187b82 */ /* 0x000e620000000800 */
[-CC-:B--2---:R-:W-:Y:S02]  /*a5b0*/  SHF.R.U64 R23, R14, R12.reuse, R9.reuse ;  /* 0x0000000c0e177219 */ /* 0x184fe40000001209 */
[----:B------:R-:W-:-:S05]  /*a5c0*/  SHF.R.U32.HI R6, RZ, R12, R9 ;  /* 0x0000000cff067219 */ /* 0x000fca0000011609 */
[----:B------:R-:W2:Y:S01]  /*a5d0*/  LDC R26, c[0x0][0x638] ;  /* 0x00018e00ff1a7b82 */ /* 0x000ea20000000800 */
[-C--:B---3--:R-:W-:Y:S02]  /*a5e0*/  SHF.L.U32 R8, R8, R27.reuse, RZ ;  /* 0x0000001b08087219 */ /* 0x088fe400000006ff */
[-CC-:B------:R-:W-:Y:S02]  /*a5f0*/  SHF.R.U64 R25, R23, R27.reuse, R6.reuse ;  /* 0x0000001b17197219 */ /* 0x180fe40000001206 */
[----:B------:R-:W-:Y:S02]  /*a600*/  LOP3.LUT R32, RZ, R8, RZ, 0x33, !PT ;  /* 0x00000008ff207212 */ /* 0x000fe400078e33ff */
[----:B------:R-:W-:Y:S01]  /*a610*/  SHF.R.U32.HI R9, RZ, R27, R6 ;  /* 0x0000001bff097219 */ /* 0x000fe20000011606 */
[----:B------:R-:W3:Y:S01]  /*a620*/  LDC R31, c[0x0][0x610] ;  /* 0x00018400ff1f7b82 */ /* 0x000ee20000000800 */
[----:B------:R-:W-:Y:S01]  /*a630*/  IMAD.MOV.U32 R8, RZ, RZ, R25 ;  /* 0x000000ffff087224 */ /* 0x000fe200078e0019 */
[----:B------:R-:W-:Y:S06]  /*a640*/  @!P0 BRA `(.L_x_293) ;  /* 0x0000000000288947 */ /* 0x000fec0003800000 */
        /* <DEDUP_REMOVED lines=10> */
.L_x_293:
[----:B------:R-:W-:Y:S01]  /*a6f0*/  ISETP.NE.AND P0, PT, R2, 0x1, PT ;  /* 0x000000010200780c */ /* 0x000fe20003f05270 */
[----:B------:R-:W-:Y:S01]  /*a700*/  IMAD.MOV.U32 R13, RZ, RZ, R22 ;  /* 0x000000ffff0d7224 */ /* 0x000fe200078e0016 */
[----:B-1----:R-:W-:Y:S01]  /*a710*/  SHF.R.U64 R6, R8, R24, R9 ;  /* 0x0000001808067219 */ /* 0x002fe20000001209 */
[----:B0-----:R-:W-:Y:S01]  /*a720*/  VIADD R9, R20, 0xffffffff ;  /* 0xffffffff14097836 */ /* 0x001fe20000000000 */
[----:B------:R-:W-:Y:S02]  /*a730*/  SHF.L.U32 R30, R30, R27, RZ ;  /* 0x0000001b1e1e7219 */ /* 0x000fe400000006ff */
[----:B------:R-:W-:Y:S01]  /*a740*/  LOP3.LUT R5, R23, R32, RZ, 0xc0, !PT ;  /* 0x0000002017057212 */ /* 0x000fe200078ec0ff */
[----:B------:R-:W-:-:S04]  /*a750*/  IMAD.MOV R8, RZ, RZ, -R6 ;  /* 0x000000ffff087224 */ /* 0x000fc800078e0a06 */
[----:B------:R-:W-:Y:S01]  /*a760*/  IMAD R6, R30, R6, R5 ;  /* 0x000000061e067224 */ /* 0x000fe200078e0205 */
[----:B------:R-:W-:Y:S01]  /*a770*/  LOP3.LUT R5, R14, R9, RZ, 0xc0, !PT ;  /* 0x000000090e057212 */ /* 0x000fe200078ec0ff */
[----:B------:R-:W-:Y:S02]  /*a780*/  @P0 IMAD R3, R7, R21, R4 ;  /* 0x0000001507030224 */ /* 0x000fe400078e0204 */
[----:B--2---:R-:W-:Y:S02]  /*a790*/  IMAD R4, R8, R26, R25 ;  /* 0x0000001a08047224 */ /* 0x004fe400078e0219 */
[----:B---3--:R-:W-:Y:S02]  /*a7a0*/  IMAD R3, R6, R31, R3 ;  /* 0x0000001f06037224 */ /* 0x008fe400078e0203 */
[----:B------:R-:W-:Y:S02]  /*a7b0*/  IMAD R4, R4, R20, R5 ;  /* 0x0000001404047224 */ /* 0x000fe400078e0205 */
[----:B------:R-:W-:-:S03]  /*a7c0*/  IMAD.MOV.U32 R6, RZ, RZ, 0x1 ;  /* 0x00000001ff067424 */ /* 0x000fc600078e00ff */
[----:B------:R-:W-:Y:S02]  /*a7d0*/  SEL R20, R4, R3, !P0 ;  /* 0x0000000304147207 */ /* 0x000fe40004000000 */
[----:B------:R-:W-:-:S07]  /*a7e0*/  SEL R12, R3, R4, !P0 ;  /* 0x00000004030c7207 */ /* 0x000fce0004000000 */
.L_x_291:
[----:B------:R-:W-:-:S08]  /*a7f0*/  NOP ;  /* 0x0000000000007918 */ /* 0x000fd00000000000 */
[----:B------:R-:W0:-:S00]  /*a800*/  USETMAXREG.DEALLOC.CTAPOOL 0x28 ;  /* 0x00000028000079c8 */ /* 0x000e0000080e0500 */
[----:B0-----:R-:W-:-:S13]  /*a810*/  ISETP.NE.AND P0, PT, R0, RZ, PT ;  /* 0x000000ff0000720c */ /* 0x001fda0003f05270 */
[----:B------:R-:W-:Y:S05]  /*a820*/  @P0 EXIT ;  /* 0x000000000000094d */ /* 0x000fea0003800000 */
[----:B------:R-:W-:Y:S01]  /*a830*/  LOP3.LUT P0, RZ, R6, 0xff, RZ, 0xc0, !PT ;  /* 0x000000ff06ff7812 */ /* 0x000fe2000780c0ff */
[----:B------:R-:W-:Y:S02]  /*a840*/  IMAD.MOV.U32 R10, RZ, RZ, 0x1 ;  /* 0x00000001ff0a7424 */ /* 0x000fe400078e00ff */
[----:B------:R-:W-:-:S10]  /*a850*/  IMAD.MOV.U32 R9, RZ, RZ, RZ ;  /* 0x000000ffff097224 */ /* 0x000fd400078e00ff */
[----:B------:R-:W-:Y:S05]  /*a860*/  @!P0 BRA `(.L_x_294) ;  /* 0x0000000c00848947 */ /* 0x000fea0003800000 */
[----:B------:R-:W0:Y:S01]  /*a870*/  LDC R0, c[0x0][0x28c] ;  /* 0x0000a300ff007b82 */ /* 0x000e220000000800 */
[----:B------:R-:W-:Y:S01]  /*a880*/  ULDC UR5, c[0x0][0x658] ;  /* 0x0001960000057ab9 */ /* 0x000fe20000000800 */
[----:B------:R-:W-:Y:S01]  /*a890*/  UMOV UR11, 0xffffffff ;  /* 0xffffffff000b7882 */ /* 0x000fe20000000000 */
[----:B------:R-:W-:Y:S01]  /*a8a0*/  UMOV UR15, 0x1 ;  /* 0x00000001000f7882 */ /* 0x000fe20000000000 */
[----:B------:R-:W-:Y:S01]  /*a8b0*/  USHF.L.U32 UR11, UR11, UR5, URZ ;  /* 0x000000050b0b7299 */ /* 0x000fe2000800063f */
[----:B------:R-:W-:Y:S01]  /*a8c0*/  BSSY B0, `(.L_x_294) ;  /* 0x00000db000007945 */ /* 0x000fe20003800000 */
[----:B------:R-:W-:Y:S01]  /*a8d0*/  ULDC UR9, c[0x0][0xc] ;  /* 0x0000030000097ab9 */ /* 0x000fe20000000800 */
[----:B------:R-:W-:Y:S01]  /*a8e0*/  ULDC UR14, c[0x0][0x10] ;  /* 0x00000400000e7ab9 */ /* 0x000fe20000000800 */
[----:B------:R-:W1:Y:S01]  /*a8f0*/  S2UR UR8, SR_CgaCtaId ;  /* 0x00000000000879c3 */ /* 0x000e620000008800 */
[----:B------:R-:W-:Y:S01]  /*a900*/  ULOP3.LUT UR13, URZ, UR11, URZ, 0x33, !UPT ;  /* 0x0000000b3f0d7292 */ /* 0x000fe2000f8e333f */
[----:B------:R-:W-:Y:S01]  /*a910*/  LOP3.LUT R11, R19, 0x2, RZ, 0xfc, !PT ;  /* 0x00000002130b7812 */ /* 0x000fe200078efcff */
[----:B------:R-:W-:Y:S01]  /*a920*/  IMAD.MOV.U32 R10, RZ, RZ, 0x1 ;  /* 0x00000001ff0a7424 */ /* 0x000fe200078e00ff */
[----:B------:R-:W-:Y:S01]  /*a930*/  ULDC UR4, c[0x0][0x600] ;  /* 0x0001800000047ab9 */ /* 0x000fe20000000800 */
[----:B------:R-:W-:Y:S01]  /*a940*/  IMAD.MOV.U32 R9, RZ, RZ, RZ ;  /* 0x000000ffff097224 */ /* 0x000fe200078e00ff */
[----:B------:R-:W-:Y:S01]  /*a950*/  UMOV UR18, 0x5 ;  /* 0x0000000500127882 */ /* 0x000fe20000000000 */
[----:B------:R-:W-:-:S02]  /*a960*/  UIADD3 UR4, UR4, -0x1, URZ ;  /* 0xffffffff04047890 */ /* 0x000fc4000fffe03f */
[----:B------:R-:W-:Y:S01]  /*a970*/  USHF.L.U32 UR5, UR15, UR5, URZ ;  /* 0x000000050f057299 */ /* 0x000fe2000800063f */
[----:B------:R-:W-:Y:S01]  /*a980*/  ULDC.64 UR28, c[0x0][0x198] ;  /* 0x00006600001c7ab9 */ /* 0x000fe20000000a00 */
[----:B0-----:R-:W-:-:S05]  /*a990*/  VIADD R0, R0, 0x3f ;  /* 0x0000003f00007836 */ /* 0x001fca0000000000 */
[----:B------:R-:W-:Y:S01]  /*a9a0*/  SHF.R.S32.HI R3, RZ, 0x1f, R0 ;  /* 0x0000001fff037819 */ /* 0x000fe20000011400 */
[----:B-1----:R-:W-:-:S03]  /*a9b0*/  ULOP3.LUT UR10, UR8, 0x1, URZ, 0xc0, !UPT ;  /* 0x00000001080a7892 */ /* 0x002fc6000f8ec03f */
[----:B------:R-:W-:Y:S01]  /*a9c0*/  LEA.HI R3, R3, R0, RZ, 0x6 ;  /* 0x0000000003037211 */ /* 0x000fe200078f30ff */
[----:B------:R-:W-:Y:S01]  /*a9d0*/  USHF.R.U32.HI UR25, URZ, 0x1, UR8 ;  /* 0x000000013f197899 */ /* 0x000fe20008011608 */
[----:B------:R-:W-:Y:S01]  /*a9e0*/  IMAD.MOV.U32 R0, RZ, RZ, 0x1 ;  /* 0x00000001ff007424 */ /* 0x000fe200078e00ff */
[----:B------:R-:W-:Y:S01]  /*a9f0*/  USHF.L.U32 UR6, UR8, 0x7, URZ ;  /* 0x0000000708067899 */ /* 0x000fe2000800063f */
[--C-:B------:R-:W-:Y:S01]  /*aa00*/  SHF.R.S32.HI R8, RZ, 0x6, R3.reuse ;  /* 0x00000006ff087819 */ /* 0x100fe20000011403 */
[----:B------:R-:W-:Y:S02]  /*aa10*/  USHF.L.U32 UR7, UR8, 0xd, URZ ;  /* 0x0000000d08077899 */ /* 0x000fe4000800063f */
[----:B------:R-:W-:Y:S01]  /*aa20*/  ULOP3.LUT UR8, UR8, 0xfffffffe, URZ, 0xc0, !UPT ;  /* 0xfffffffe08087892 */ /* 0x000fe2000f8ec03f */
[----:B------:R-:W-:Y:S01]  /*aa30*/  PRMT R3, R0, 0x7610, R3 ;  /* 0x0000761000037816 */ /* 0x000fe20000000003 */
[----:B------:R-:W-:Y:S01]  /*aa40*/  UISETP.GT.U32.AND UP0, UPT, UR10, 0xffff, UPT ;  /* 0x0000ffff0a00788c */ /* 0x000fe2000bf04070 */
[----:B------:R-:W-:Y:S01]  /*aa50*/  VIADD R0, R8, 0x1 ;  /* 0x0000000108007836 */ /* 0x000fe20000000000 */
[----:B------:R-:W-:-:S02]  /*aa60*/  USHF.L.U32 UR11, UR15, UR8, URZ ;  /* 0x000000080f0b7299 */ /* 0x000fc4000800063f */
[----:B------:R-:W-:Y:S02]  /*aa70*/  ULOP3.LUT UR12, UR8, 0x1, URZ, 0xfc, !UPT ;  /* 0x00000001080c7892 */ /* 0x000fe4000f8efc3f */
[----:B------:R-:W-:Y:S02]  /*aa80*/  UIMAD.WIDE.U32 UR8, UR9, UR14, URZ ;  /* 0x0000000e090872a5 */ /* 0x000fe4000f8e003f */
[----:B------:R-:W-:Y:S01]  /*aa90*/  USEL UR10, UR10, 0xffff, !UP0 ;  /* 0x0000ffff0a0a7887 */ /* 0x000fe2000c000000 */
[----:B------:R-:W-:Y:S01]  /*aaa0*/  ULDC UR14, c[0x0][0x14] ;  /* 0x00000500000e7ab9 */ /* 0x000fe20000000800 */
[----:B------:R-:W-:Y:S02]  /*aab0*/  USHF.L.U32 UR12, UR15, UR12, URZ ;  /* 0x0000000c0f0c7299 */ /* 0x000fe4000800063f */
[----:B------:R-:W-:Y:S02]  /*aac0*/  UIMAD.WIDE.U32 UR26, UR8, UR14, URZ ;  /* 0x0000000e081a72a5 */ /* 0x000fe4000f8e003f */
[----:B------:R-:W-:-:S02]  /*aad0*/  UIMAD UR21, UR9, UR14, URZ ;  /* 0x0000000e091572a4 */ /* 0x000fc4000f8e023f */
[----:B------:R-:W-:Y:S02]  /*aae0*/  ULOP3.LUT UR10, UR10, 0xffff, URZ, 0xc0, !UPT ;  /* 0x0000ffff0a0a7892 */ /* 0x000fe4000f8ec03f */
[----:B------:R-:W-:Y:S02]  /*aaf0*/  ULOP3.LUT UR6, UR6, 0x80, URZ, 0xc0, !UPT ;  /* 0x0000008006067892 */ /* 0x000fe4000f8ec03f */
[----:B------:R-:W-:Y:S02]  /*ab00*/  ULOP3.LUT UR7, UR7, 0x2000, URZ, 0xc0, !UPT ;  /* 0x0000200007077892 */ /* 0x000fe4000f8ec03f */
[----:B------:R-:W-:Y:S02]  /*ab10*/  ULOP3.LUT UR19, UR11, UR12, URZ, 0xfc, !UPT ;  /* 0x0000000c0b137292 */ /* 0x000fe4000f8efc3f */
[----:B------:R-:W-:Y:S02]  /*ab20*/  UIADD3 UR21, UR27, UR21, URZ ;  /* 0x000000151b157290 */ /* 0x000fe4000fffe03f */
[----:B------:R-:W-:-:S12]  /*ab30*/  USHF.L.U32 UR18, UR18, UR10, URZ ;  /* 0x0000000a12127299 */ /* 0x000fd8000800063f */
.L_x_305:
[----:B------:R-:W-:-:S03]  /*ab40*/  UMOV UR8, 0xffffffff ;  /* 0xffffffff00087882 */ /* 0x000fc60000000000 */
[----:B------:R-:W-:Y:S05]  /*ab50*/  BRA.DIV UR8, `(.L_x_295) ;  /* 0x0000000e08b07947 */ /* 0x000fea000b800000 */
[----:B------:R-:W-:-:S13]  /*ab60*/  ELECT P6, URZ, PT ;  /* 0x00000000003f782f */ /* 0x000fda00038c0000 */
.L_x_316:
[----:B------:R-:W0:Y:S01]  /*ab70*/  LDC R4, c[0x0][0x28c] ;  /* 0x0000a300ff047b82 */ /* 0x000e220000000800 */
[----:B------:R-:W-:Y:S01]  /*ab80*/  BSSY B1, `(.L_x_296) ;  /* 0x000003c000017945 */ /* 0x000fe20003800000 */
[----:B0-----:R-:W-:-:S13]  /*ab90*/  ISETP.LT.OR P6, PT, R4, 0x1, !P6 ;  /* 0x000000010400780c */ /* 0x001fda00077c1670 */
[----:B------:R-:W-:Y:S05]  /*aba0*/  @P6 BRA `(.L_x_297) ;  /* 0x0000000000e46947 */ /* 0x000fea0003800000 */
[----:B------:R-:W-:Y:S01]  /*abb0*/  LEA R12, R12, UR25, 0x1 ;  /* 0x000000190c0c7c11 */ /* 0x000fe2000f8e08ff */
[----:B------:R-:W-:Y:S01]  /*abc0*/  IMAD.MOV.U32 R15, RZ, RZ, RZ ;  /* 0x000000ffff0f7224 */ /* 0x000fe200078e00ff */
[----:B------:R-:W-:Y:S01]  /*abd0*/  LEA R20, R20, UR6, 0x8 ;  /* 0x0000000614147c11 */ /* 0x000fe2000f8e40ff */
[----:B------:R-:W-:Y:S02]  /*abe0*/  IMAD.MOV.U32 R4, RZ, RZ, R0 ;  /* 0x000000ffff047224 */ /* 0x000fe400078e0000 */
[----:B------:R-:W-:Y:S02]  /*abf0*/  IMAD.MOV.U32 R5, RZ, RZ, R10 ;  /* 0x000000ffff057224 */ /* 0x000fe400078e000a */
[----:B------:R-:W-:Y:S02]  /*ac00*/  IMAD.MOV.U32 R6, RZ, RZ, R9 ;  /* 0x000000ffff067224 */ /* 0x000fe400078e0009 */
[----:B------:R-:W-:-:S07]  /*ac10*/  IMAD.SHL.U32 R14, R12, 0x40, RZ ;  /* 0x000000400c0e7824 */ /* 0x000fce00078e00ff */
.L_x_300:
[----:B------:R-:W0:Y:S01]  /*ac20*/  S2R R12, SR_CgaCtaId ;  /* 0x00000000000c7919 */ /* 0x000e220000008800 */
[----:B------:R-:W-:Y:S02]  /*ac30*/  MOV R7, 0x400 ;  /* 0x0000040000077802 */ /* 0x000fe40000000f00 */
[----:B------:R-:W-:Y:S02]  /*ac40*/  LOP3.LUT P1, RZ, R18, 0x7f, RZ, 0xc0, !PT ;  /* 0x0000007f12ff7812 */ /* 0x000fe4000782c0ff */
[----:B0-----:R-:W-:Y:S02]  /*ac50*/  LEA R24, R12, R7, 0x18 ;  /* 0x000000070c187211 */ /* 0x001fe400078ec0ff */
[----:B------:R-:W-:-:S09]  /*ac60*/  SHF.L.U32 R7, R5, 0x1f, RZ ;  /* 0x0000001f05077819 */ /* 0x000fd200000006ff */
[----:B------:R-:W0:Y:S01]  /*ac70*/  @!P1 LDC R12, c[0x0][0x500] ;  /* 0x00014000ff0c9b82 */ /* 0x000e220000000800 */
[----:B------:R-:W-:-:S04]  /*ac80*/  IMAD R22, R6, 0x8, R24 ;  /* 0x0000000806167824 */ /* 0x000fc800078e0218 */
[----:B------:R-:W1:Y:S02]  /*ac90*/  SYNCS.PHASECHK.TRANS64.TRYWAIT P0, [R22+URZ+0x20], R7 ;  /* 0x00002007160075a7 */ /* 0x000e64000800017f */
[----:B-1----:R-:W-:Y:S05]  /*aca0*/  @!P0 BRA `(.L_x_298) ;  /* 0x0000000c007c8947 */ /* 0x002fea0003800000 */
.L_x_317:
[----:B-1----:R-:W-:Y:S01]  /*acb0*/  PRMT R7, R11, 0x9910, RZ ;  /* 0x000099100b077816 */ /* 0x002fe200000000ff */
[----:B0-----:R0:W-:Y:S03]  /*acc0*/  @!P1 SYNCS.ARRIVE.TRANS64 RZ, [R22+URZ], R12 ;  /* 0x0000000c16ff99a7 */ /* 0x0011e6000800003f */
[----:B------:R-:W-:-:S13]  /*acd0*/  ISETP.NE.AND P0, PT, R7, 0x2, PT ;  /* 0x000000020700780c */ /* 0x000fda0003f05270 */
[----:B0-----:R-:W-:Y:S05]  /*ace0*/  @P0 BRA `(.L_x_299) ;  /* 0x0000000000040947 */ /* 0x001fea0003800000 */
[----:B------:R-:W-:Y:S01]  /*acf0*/  BPT.TRAP 0x1 ;  /* 0x000000040000795c */ /* 0x000fe20000300000 */
.L_x_299:
[----:B------:R-:W-:Y:S01]  /*ad00*/  LEA R7, R6, UR25, 0x1 ;  /* 0x0000001906077c11 */ /* 0x000fe2000f8e08ff */
[----:B------:R-:W-:Y:S01]  /*ad10*/  VIADD R4, R4, 0xffffffff ;  /* 0xffffffff04047836 */ /* 0x000fe20000000000 */
[----:B------:R-:W-:Y:S01]  /*ad20*/  R2UR UR23, R14 ;  /* 0x000000000e1772ca */ /* 0x000fe200000e0000 */
[----:B------:R-:W-:Y:S01]  /*ad30*/  UIADD3 UR14, UP0, UR28, 0xf0, URZ ;  /* 0x000000f01c0e7890 */ /* 0x000fe2000ff1e03f */
[----:B------:R-:W-:Y:S01]  /*ad40*/  R2UR UR9, R22 ;  /* 0x00000000160972ca */ /* 0x000fe200000e0000 */
[----:B------:R-:W-:Y:S01]  /*ad50*/  IMAD.SHL.U32 R7, R7, 0x1000, RZ ;  /* 0x0000100007077824 */ /* 0x000fe200078e00ff */
[----:B------:R-:W-:Y:S01]  /*ad60*/  R2UR UR10, R15 ;  /* 0x000000000f0a72ca */ /* 0x000fe200000e0000 */
[----:B------:R-:W-:Y:S01]  /*ad70*/  UIADD3 UR32, UP1, UR28, 0x1f0, URZ ;  /* 0x000001f01c207890 */ /* 0x000fe2000ff3e03f */
[----:B------:R-:W-:Y:S01]  /*ad80*/  R2UR UR12, R13 ;  /* 0x000000000d0c72ca */ /* 0x000fe200000e0000 */
[--C-:B------:R-:W-:Y:S01]  /*ad90*/  IMAD R12, R7, 0x2, R24.reuse ;  /* 0x00000002070c7824 */ /* 0x100fe200078e0218 */
[----:B------:R-:W-:Y:S01]  /*ada0*/  LEA R7, R6, UR7, 0xe ;  /* 0x0000000706077c11 */ /* 0x000fe2000f8e70ff */
[----:B------:R-:W-:Y:S01]  /*adb0*/  UIADD3.X UR15, URZ, UR29, URZ, UP0, !UPT ;  /* 0x0000001d3f0f7290 */ /* 0x000fe200087fe43f */
[----:B------:R-:W-:Y:S01]  /*adc0*/  R2UR UR24, R20 ;  /* 0x00000000141872ca */ /* 0x000fe200000e0000 */
[----:B------:R-:W-:Y:S01]  /*add0*/  UPRMT UR20, URZ, 0x5410, UR18 ;  /* 0x000054103f147896 */ /* 0x000fe20008000012 */
[----:B------:R-:W-:Y:S01]  /*ade0*/  R2UR UR8, R12 ;  /* 0x000000000c0872ca */ /* 0x000fe200000e0000 */
[----:B------:R-:W-:Y:S01]  /*adf0*/  IMAD R7, R7, 0x2, R24 ;  /* 0x0000000207077824 */ /* 0x000fe200078e0218 */
[----:B------:R-:W-:Y:S01]  /*ae00*/  ISETP.GT.AND P1, PT, R4, 0x1, PT ;  /* 0x000000010400780c */ /* 0x000fe20003f24270 */
[----:B------:R-:W-:Y:S01]  /*ae10*/  VIADD R6, R6, 0x1 ;  /* 0x0000000106067836 */ /* 0x000fe20000000000 */
[----:B------:R-:W-:Y:S01]  /*ae20*/  UPRMT UR30, URZ, 0x5410, UR19 ;  /* 0x000054103f1e7896 */ /* 0x000fe20008000013 */
[----:B------:R-:W-:Y:S01]  /*ae30*/  VIADD R15, R15, 0x40 ;  /* 0x000000400f0f7836 */ /* 0x000fe20000000000 */
[----:B------:R-:W-:Y:S01]  /*ae40*/  R2UR UR11, R7 ;  /* 0x00000000070b72ca */ /* 0x000fe200000e0000 */
[----:B------:R-:W-:Y:S01]  /*ae50*/  UIADD3.X UR33, URZ, UR29, URZ, UP1, !UPT ;  /* 0x0000001d3f217290 */ /* 0x000fe20008ffe43f */
[----:B------:R-:W-:Y:S01]  /*ae60*/  ISETP.NE.AND P0, PT, R6, 0x4, PT ;  /* 0x000000040600780c */ /* 0x000fe20003f05270 */
[----:B------:R-:W-:Y:S01]  /*ae70*/  UMOV UR16, 0x0 ;  /* 0x0000000000107882 */ /* 0x000fe20000000000 */
[----:B------:R-:W-:-:S02]  /*ae80*/  UMOV UR17, 0x10000000 ;  /* 0x1000000000117882 */ /* 0x000fc40000000000 */
[----:B------:R-:W-:Y:S01]  /*ae90*/  SEL R12, RZ, 0x1, P0 ;  /* 0x00000001ff0c7807 */ /* 0x000fe20000000000 */
[----:B------:R-:W-:Y:S01]  /*aea0*/  UIADD3 UR8, UR8, 0x100, URZ ;  /* 0x0000010008087890 */ /* 0x000fe2000fffe03f */
[----:B------:R-:W-:Y:S02]  /*aeb0*/  SEL R6, R6, RZ, P0 ;  /* 0x000000ff06067207 */ /* 0x000fe40000000000 */
[----:B------:R-:W-:-:S03]  /*aec0*/  LOP3.LUT R5, R5, R12, RZ, 0x3c, !PT ;  /* 0x0000000c05057212 */ /* 0x000fc600078e3cff */
[----:B------:R-:W-:-:S03]  /*aed0*/  UIADD3 UR22, UR11, 0x10100, URZ ;  /* 0x000101000b167890 */ /* 0x000fc6000fffe03f */
[----:B------:R-:W-:Y:S02]  /*aee0*/  UMOV UR11, UR23 ;  /* 0x00000017000b7c82 */ /* 0x000fe40008000000 */
[----:B------:R0:W-:Y:S02]  /*aef0*/  UTMALDG.3D.MULTICAST [UR8], [UR14], UR20, desc[UR16] ;  /* 0x000010080e0073b4 */ /* 0x0001e40008011814 */
[----:B0-----:R-:W-:Y:S01]  /*af00*/  UMOV UR8, UR22 ;  /* 0x0000001600087c82 */ /* 0x001fe20008000000 */
[----:B------:R-:W-:Y:S02]  /*af10*/  UMOV UR11, UR24 ;  /* 0x00000018000b7c82 */ /* 0x000fe40008000000 */
[----:B------:R0:W-:Y:S02]  /*af20*/  UTMALDG.3D.MULTICAST [UR8], [UR32], UR30, desc[UR16] ;  /* 0x00001008200073b4 */ /* 0x0001e4000801181e */
[----:B0-----:R-:W-:Y:S05]  /*af30*/  @P1 BRA `(.L_x_300) ;  /* 0xfffffffc00381947 */ /* 0x001fea000383ffff */
.L_x_297:
[----:B------:R-:W-:Y:S05]  /*af40*/  BSYNC B1 ;  /* 0x0000000000017941 */ /* 0x000fea0003800000 */
.L_x_296:
[----:B------:R-:W-:Y:S01]  /*af50*/  LOP3.LUT P1, RZ, R3, 0xff, RZ, 0xc0, !PT ;  /* 0x000000ff03ff7812 */ /* 0x000fe2000782c0ff */
[----:B------:R-:W-:Y:S01]  /*af60*/  IMAD.IADD R9, R8, 0x1, R9 ;  /* 0x0000000108097824 */ /* 0x000fe200078e0209 */
[----:B------:R-:W-:Y:S01]  /*af70*/  IADD3 R16, P2, R16, UR26, RZ ;  /* 0x0000001a10107c10 */ /* 0x000fe2000ff5e0ff */
[----:B------:R-:W-:Y:S01]  /*af80*/  ULDC.64 UR8, c[0x0][0x650] ;  /* 0x0001940000087ab9 */ /* 0x000fe20000000a00 */
[----:B------:R-:W-:Y:S01]  /*af90*/  BSSY B1, `(.L_x_301) ;  /* 0x000006b000017945 */ /* 0x000fe20003800000 */
[----:B------:R-:W-:Y:S01]  /*afa0*/  IMAD.MOV.U32 R12, RZ, RZ, -0x1 ;  /* 0xffffffffff0c7424 */ /* 0x000fe200078e00ff */
[----:B------:R-:W-:Y:S01]  /*afb0*/  SHF.R.U32.HI R3, RZ, 0x2, R9 ;  /* 0x00000002ff037819 */ /* 0x000fe20000011609 */
[----:B------:R-:W-:Y:S01]  /*afc0*/  IMAD.MOV.U32 R20, RZ, RZ, -0x1 ;  /* 0xffffffffff147424 */ /* 0x000fe200078e00ff */
[----:B------:R-:W-:Y:S01]  /*afd0*/  ISETP.GT.U32.AND P0, PT, R9, 0x3, PT ;  /* 0x000000030900780c */ /* 0x000fe20003f04070 */
[----:B------:R-:W-:Y:S01]  /*afe0*/  IMAD.MOV.U32 R13, RZ, RZ, -0x1 ;  /* 0xffffffffff0d7424 */ /* 0x000fe200078e00ff */
[----:B------:R-:W-:-:S02]  /*aff0*/  LOP3.LUT R3, R3, 0x1, RZ, 0xc0, !PT ;  /* 0x0000000103037812 */ /* 0x000fc400078ec0ff */
[----:B------:R-:W-:Y:S01]  /*b000*/  ISETP.LT.U32.AND P0, PT, R8, 0x4, P0 ;  /* 0x000000040800780c */ /* 0x000fe20000701070 */
[----:B------:R-:W0:Y:S01]  /*b010*/  @P1 S2R R5, SR_CgaCtaId ;  /* 0x0000000000051919 */ /* 0x000e220000008800 */
[----:B------:R-:W-:Y:S02]  /*b020*/  @P1 MOV R4, 0x400 ;  /* 0x0000040000041802 */ /* 0x000fe40000000f00 */
[----:B------:R-:W-:Y:S02]  /*b030*/  IADD3.X R17, R17, UR21, RZ, P2, !PT ;  /* 0x0000001511117c10 */ /* 0x000fe400097fe4ff */
[----:B------:R-:W-:Y:S02]  /*b040*/  ISETP.GE.U32.AND P2, PT, R16, UR8, PT ;  /* 0x0000000810007c0c */ /* 0x000fe4000bf46070 */
[----:B------:R-:W-:Y:S02]  /*b050*/  LOP3.LUT R9, R9, 0x3, RZ, 0xc0, !PT ;  /* 0x0000000309097812 */ /* 0x000fe400078ec0ff */
[----:B0-----:R-:W-:-:S04]  /*b060*/  @P1 LEA R4, R5, R4, 0x18 ;  /* 0x0000000405041211 */ /* 0x001fc800078ec0ff */
[----:B------:R0:W-:Y:S01]  /*b070*/  @P1 SYNCS.ARRIVE.TRANS64.A1T0 RZ, [R4+URZ+0x58], RZ ;  /* 0x000058ff04ff19a7 */ /* 0x0001e2000810003f */
[----:B------:R-:W-:Y:S02]  /*b080*/  ISETP.NE.U32.AND P1, PT, R3, 0x1, PT ;  /* 0x000000010300780c */ /* 0x000fe40003f25070 */
[----:B------:R-:W-:Y:S02]  /*b090*/  SEL R3, RZ, 0x1, !P0 ;  /* 0x00000001ff037807 */ /* 0x000fe40004000000 */
[----:B------:R-:W-:Y:S02]  /*b0a0*/  ISETP.GE.U32.AND.EX P0, PT, R17, UR9, PT, P2 ;  /* 0x0000000911007c0c */ /* 0x000fe4000bf06120 */
[----:B------:R-:W-:-:S04]  /*b0b0*/  ISETP.GT.U32.AND P1, PT, R8, 0x3, !P1 ;  /* 0x000000030800780c */ /* 0x000fc80004f24070 */
[----:B0-----:R-:W-:-:S04]  /*b0c0*/  SEL R4, RZ, 0x1, !P1 ;  /* 0x00000001ff047807 */ /* 0x001fc80004800000 */
[--C-:B------:R-:W-:Y:S02]  /*b0d0*/  LOP3.LUT R10, R4, R10, R3.reuse, 0x96, !PT ;  /* 0x0000000a040a7212 */ /* 0x100fe400078e9603 */
[----:B------:R-:W-:Y:S02]  /*b0e0*/  PRMT R4, RZ, 0x7610, R4 ;  /* 0x00007610ff047816 */ /* 0x000fe40000000004 */
[----:B------:R-:W-:Y:S01]  /*b0f0*/  PRMT R3, RZ, 0x7610, R3 ;  /* 0x00007610ff037816 */ /* 0x000fe20000000003 */
[----:B------:R-:W-:Y:S06]  /*b100*/  @P0 BRA `(.L_x_302) ;  /* 0x00000004004c0947 */ /* 0x000fec0003800000 */
[----:B------:R-:W0:Y:S01]  /*b110*/  S2R R14, SR_CTAID.X ;  /* 0x00000000000e7919 */ /* 0x000e220000002500 */
[----:B------:R-:W-:Y:S01]  /*b120*/  ULDC.64 UR8, c[0x0][0x628] ;  /* 0x00018a0000087ab9 */ /* 0x000fe20000000a00 */
[----:B------:R-:W1:Y:S01]  /*b130*/  LDC R15, c[0x0][0x144] ;  /* 0x00005100ff0f7b82 */ /* 0x000e620000000800 */
[----:B------:R-:W-:Y:S01]  /*b140*/  ISETP.NE.U32.AND P0, PT, RZ, UR8, PT ;  /* 0x00000008ff007c0c */ /* 0x000fe2000bf05070 */
[----:B------:R-:W2:Y:S01]  /*b150*/  S2R R12, SR_CTAID.Y ;  /* 0x00000000000c7919 */ /* 0x000ea20000002600 */
[----:B------:R-:W-:Y:S01]  /*b160*/  ULDC UR10, c[0x0][0x150] ;  /* 0x00005400000a7ab9 */ /* 0x000fe20000000800 */
[----:B------:R-:W-:Y:S01]  /*b170*/  ULDC UR11, c[0x0][0x630] ;  /* 0x00018c00000b7ab9 */ /* 0x000fe20000000800 */
[----:B------:R-:W-:Y:S01]  /*b180*/  ISETP.NE.AND.EX P0, PT, RZ, UR9, PT, P0 ;  /* 0x00000009ff007c0c */ /* 0x000fe2000bf05300 */
[----:B------:R-:W-:Y:S01]  /*b190*/  IMAD.MOV.U32 R4, RZ, RZ, R16 ;  /* 0x000000ffff047224 */ /* 0x000fe200078e0010 */
[----:B0-----:R-:W-:-:S05]  /*b1a0*/  I2FP.F32.U32 R5, R14 ;  /* 0x0000000e00057245 */ /* 0x001fca0000201000 */
[----:B------:R-:W-:Y:S01]  /*b1b0*/  FMUL R20, R5, UR10 ;  /* 0x0000000a05147c20 */ /* 0x000fe20008400000 */
[----:B------:R-:W-:-:S05]  /*b1c0*/  IMAD.MOV.U32 R5, RZ, RZ, R17 ;  /* 0x000000ffff057224 */ /* 0x000fca00078e0011 */
[----:B--2---:R-:W-:Y:S05]  /*b1d0*/  @!P0 BRA `(.L_x_303) ;  /* 0x0000000000288947 */ /* 0x004fea0003800000 */
[----:B------:R-:W-:Y:S02]  /*b1e0*/  ULDC UR10, c[0x0][0x634] ;  /* 0x00018d00000a7ab9 */ /* 0x000fe40000000800 */
[----:B------:R-:W-:-:S05]  /*b1f0*/  IADD3 R5, P0, R16, UR10, RZ ;  /* 0x0000000a10057c10 */ /* 0x000fca000ff1e0ff */
[----:B------:R-:W-:-:S04]  /*b200*/  IMAD.X R13, RZ, RZ, R17, P0 ;  /* 0x000000ffff0d7224 */ /* 0x000fc800000e0611 */
[----:B------:R-:W-:-:S04]  /*b210*/  IMAD.WIDE.U32 R6, R13, UR8, RZ ;  /* 0x000000080d067c25 */ /* 0x000fc8000f8e00ff */
[----:B------:R-:W-:-:S04]  /*b220*/  IMAD.WIDE.U32 R6, P0, R5, UR9, R6 ;  /* 0x0000000905067c25 */ /* 0x000fc8000f800006 */
[----:B------:R-:W-:-:S04]  /*b230*/  IMAD.WIDE.U32 R4, R5, UR8, RZ ;  /* 0x0000000805047c25 */ /* 0x000fc8000f8e00ff */
[----:B------:R-:W-:Y:S01]  /*b240*/  IMAD.MOV.U32 R4, RZ, RZ, R7 ;  /* 0x000000ffff047224 */ /* 0x000fe200078e0007 */
[----:B------:R-:W-:Y:S01]  /*b250*/  IADD3 RZ, P1, R5, R6, RZ ;  /* 0x0000000605ff7210 */ /* 0x000fe20007f3e0ff */
[----:B------:R-:W-:-:S04]  /*b260*/  IMAD.X R5, RZ, RZ, RZ, P0 ;  /* 0x000000ffff057224 */ /* 0x000fc800000e06ff */
[----:B------:R-:W-:-:S08]  /*b270*/  IMAD.WIDE.U32.X R4, R13, UR9, R4, P1 ;  /* 0x000000090d047c25 */ /* 0x000fd000088e0404 */
.L_x_303:
[--C-:B------:R-:W-:Y:S01]  /*b280*/  SHF.R.U64 R13, R4, UR11, R5.reuse ;  /* 0x0000000b040d7c19 */ /* 0x100fe20008001205 */
[----:B------:R-:W0:Y:S01]  /*b290*/  F2I.U32.TRUNC.NTZ R20, R20 ;  /* 0x0000001400147305 */ /* 0x000e22000020f000 */
[----:B------:R-:W-:Y:S01]  /*b2a0*/  SHF.R.U32.HI R4, RZ, UR11, R5 ;  /* 0x0000000bff047c19 */ /* 0x000fe20008011605 */
[----:B------:R-:W-:Y:S01]  /*b2b0*/  ULDC.64 UR8, c[0x0][0x620] ;  /* 0x0001880000087ab9 */ /* 0x000fe20000000a00 */
[----:B------:R-:W-:Y:S01]  /*b2c0*/  IADD3 R7, P0, RZ, -R13, RZ ;  /* 0x8000000dff077210 */ /* 0x000fe20007f1e0ff */
[----:B------:R-:W-:Y:S01]  /*b2d0*/  ULDC.64 UR10, c[0x0][0x640] ;  /* 0x00019000000a7ab9 */ /* 0x000fe20000000a00 */
[----:B------:R-:W2:Y:S03]  /*b2e0*/  LDC R21, c[0x0][0x148] ;  /* 0x00005200ff157b82 */ /* 0x000ea60000000800 */
[----:B------:R-:W-:Y:S01]  /*b2f0*/  IMAD.X R4, RZ, RZ, ~R4, P0 ;  /* 0x000000ffff047224 */ /* 0x000fe200000e0e04 */
[----:B------:R-:W-:-:S03]  /*b300*/  ISETP.NE.U32.AND P0, PT, RZ, UR10, PT ;  /* 0x0000000aff007c0c */ /* 0x000fc6000bf05070 */
[----:B------:R-:W-:Y:S01]  /*b310*/  IMAD R6, R4, UR8, RZ ;  /* 0x0000000804067c24 */ /* 0x000fe2000f8e02ff */
[----:B------:R-:W-:Y:S01]  /*b320*/  ISETP.NE.AND.EX P0, PT, RZ, UR11, PT, P0 ;  /* 0x0000000bff007c0c */ /* 0x000fe2000bf05300 */
[----:B------:R-:W-:Y:S01]  /*b330*/  IMAD.WIDE.U32 R4, R7, UR8, R16 ;  /* 0x0000000807047c25 */ /* 0x000fe2000f8e0010 */
[----:B------:R-:W-:-:S03]  /*b340*/  ULDC UR8, c[0x0][0x618] ;  /* 0x0001860000087ab9 */ /* 0x000fc60000000800 */
[----:B------:R-:W-:Y:S01]  /*b350*/  IMAD R7, R7, UR9, R6 ;  /* 0x0000000907077c24 */ /* 0x000fe2000f8e0206 */
[----:B------:R-:W-:Y:S01]  /*b360*/  ULDC UR9, c[0x0][0x154] ;  /* 0x0000550000097ab9 */ /* 0x000fe20000000800 */
[----:B0-----:R-:W-:Y:S02]  /*b370*/  IMAD.MOV R6, RZ, RZ, -R20 ;  /* 0x000000ffff067224 */ /* 0x001fe400078e0a14 */
[----:B------:R-:W-:Y:S02]  /*b380*/  IMAD.IADD R5, R5, 0x1, R7 ;  /* 0x0000000105057824 */ /* 0x000fe400078e0207 */
[----:B-1----:R-:W-:Y:S01]  /*b390*/  IMAD R14, R15, R6, R14 ;  /* 0x000000060f0e7224 */ /* 0x002fe200078e020e */
[----:B------:R-:W-:Y:S02]  /*b3a0*/  I2FP.F32.U32 R6, R12 ;  /* 0x0000000c00067245 */ /* 0x000fe40000201000 */
[--C-:B------:R-:W-:Y:S02]  /*b3b0*/  SHF.R.U64 R15, R4, UR8, R5.reuse ;  /* 0x00000008040f7c19 */ /* 0x100fe40008001205 */
[----:B------:R-:W-:Y:S01]  /*b3c0*/  SHF.R.U32.HI R4, RZ, UR8, R5 ;  /* 0x00000008ff047c19 */ /* 0x000fe20008011605 */
[----:B------:R-:W-:Y:S01]  /*b3d0*/  FMUL R6, R6, UR9 ;  /* 0x0000000906067c20 */ /* 0x000fe20008400000 */
[----:B------:R-:W-:-:S02]  /*b3e0*/  ULDC UR8, c[0x0][0x608] ;  /* 0x0001820000087ab9 */ /* 0x000fc40000000800 */
[--C-:B------:R-:W-:Y:S01]  /*b3f0*/  SHF.R.U64 R22, R15, UR8, R4.reuse ;  /* 0x000000080f167c19 */ /* 0x100fe20008001204 */
[----:B------:R0:W1:Y:S01]  /*b400*/  F2I.U32.TRUNC.NTZ R24, R6 ;  /* 0x0000000600187305 */ /* 0x000062000020f000 */
[----:B------:R-:W-:Y:S01]  /*b410*/  SHF.R.U32.HI R5, RZ, UR8, R4 ;  /* 0x00000008ff057c19 */ /* 0x000fe20008011604 */
[----:B------:R-:W-:-:S03]  /*b420*/  ULDC UR8, c[0x0][0x658] ;  /* 0x0001960000087ab9 */ /* 0x000fc60000000800 */
[--C-:B------:R-:W-:Y:S02]  /*b430*/  SHF.R.U64 R20, R22, UR8, R5.reuse ;  /* 0x0000000816147c19 */ /* 0x100fe40008001205 */
[----:B------:R-:W-:-:S03]  /*b440*/  SHF.R.U32.HI R23, RZ, UR8, R5 ;  /* 0x00000008ff177c19 */ /* 0x000fc60008011605 */
[----:B------:R-:W-:Y:S02]  /*b450*/  IMAD.MOV.U32 R4, RZ, RZ, R20 ;  /* 0x000000ffff047224 */ /* 0x000fe400078e0014 */
[----:B------:R-:W-:Y:S01]  /*b460*/  IMAD.MOV.U32 R5, RZ, RZ, R23 ;  /* 0x000000ffff057224 */ /* 0x000fe200078e0017 */
[----:B0-----:R-:W-:Y:S06]  /*b470*/  @!P0 BRA `(.L_x_304) ;  /* 0x0000000000288947 */ /* 0x001fec0003800000 */
        /* <DEDUP_REMOVED lines=10> */
.L_x_304:
[----:B------:R-:W-:Y:S01]  /*b520*/  ISETP.NE.AND P0, PT, R2, 0x1, PT ;  /* 0x000000010200780c */ /* 0x000fe20003f05270 */
[----:B------:R-:W-:Y:S01]  /*b530*/  ULDC UR8, c[0x0][0x648] ;  /* 0x0001920000087ab9 */ /* 0x000fe20000000800 */
[----:B------:R-:W-:Y:S01]  /*b540*/  LOP3.LUT R22, R22, UR13, RZ, 0xc0, !PT ;  /* 0x0000000d16167c12 */ /* 0x000fe2000f8ec0ff */
[----:B-1----:R-:W-:Y:S01]  /*b550*/  IMAD.MOV R24, RZ, RZ, -R24 ;  /* 0x000000ffff187224 */ /* 0x002fe200078e0a18 */
[----:B------:R-:W-:Y:S01]  /*b560*/  SHF.R.U64 R5, R4, UR8, R5 ;  /* 0x0000000804057c19 */ /* 0x000fe20008001205 */
[----:B------:R-:W-:Y:S01]  /*b570*/  ULDC UR8, c[0x0][0x638] ;  /* 0x00018e0000087ab9 */ /* 0x000fe20000000800 */
[----:B------:R-:W-:Y:S01]  /*b580*/  LOP3.LUT R15, R15, UR4, RZ, 0xc0, !PT ;  /* 0x000000040f0f7c12 */ /* 0x000fe2000f8ec0ff */
[----:B------:R-:W-:Y:S01]  /*b590*/  ULDC UR9, c[0x0][0x610] ;  /* 0x0001840000097ab9 */ /* 0x000fe20000000800 */
[----:B------:R-:W-:Y:S02]  /*b5a0*/  IMAD.MOV.U32 R4, RZ, RZ, 0x1 ;  /* 0x00000001ff047424 */ /* 0x000fe400078e00ff */
[----:B------:R-:W-:-:S02]  /*b5b0*/  IMAD.MOV R7, RZ, RZ, -R5 ;  /* 0x000000ffff077224 */ /* 0x000fc400078e0a05 */
[----:B------:R-:W-:Y:S02]  /*b5c0*/  IMAD R5, R5, UR5, R22 ;  /* 0x0000000505057c24 */ /* 0x000fe4000f8e0216 */
[----:B--2---:R-:W-:Y:S02]  /*b5d0*/  @P0 IMAD R14, R21, R24, R12 ;  /* 0x00000018150e0224 */ /* 0x004fe400078e020c */
[----:B------:R-:W-:Y:S01]  /*b5e0*/  IMAD R20, R7, UR8, R20 ;  /* 0x0000000807147c24 */ /* 0x000fe2000f8e0214 */
[----:B------:R-:W-:Y:S01]  /*b5f0*/  ULDC UR8, c[0x0][0x600] ;  /* 0x0001800000087ab9 */ /* 0x000fe20000000800 */
[----:B------:R-:W-:Y:S02]  /*b600*/  IMAD R14, R5, UR9, R14 ;  /* 0x00000009050e7c24 */ /* 0x000fe4000f8e020e */
[----:B------:R-:W-:-:S05]  /*b610*/  IMAD R5, R20, UR8, R15 ;  /* 0x0000000814057c24 */ /* 0x000fca000f8e020f */
[----:B------:R-:W-:Y:S02]  /*b620*/  SEL R20, R5, R14, !P0 ;  /* 0x0000000e05147207 */ /* 0x000fe40004000000 */
[----:B------:R-:W-:-:S07]  /*b630*/  SEL R12, R14, R5, !P0 ;  /* 0x000000050e0c7207 */ /* 0x000fce0004000000 */
.L_x_302:
[----:B------:R-:W-:Y:S05]  /*b640*/  BSYNC B1 ;  /* 0x0000000000017941 */ /* 0x000fea0003800000 */
.L_x_301:
[----:B------:R-:W-:-:S13]  /*b650*/  LOP3.LUT P0, RZ, R4, 0xff, RZ, 0xc0, !PT ;  /* 0x000000ff04ff7812 */ /* 0x000fda000780c0ff */
[----:B------:R-:W-:Y:S05]  /*b660*/  @P0 BRA `(.L_x_305) ;  /* 0xfffffff400340947 */ /* 0x000fea000383ffff */
[----:B------:R-:W-:Y:S05]  /*b670*/  BSYNC B0 ;  /* 0x0000000000007941 */ /* 0x000fea0003800000 */
.L_x_294:
[----:B------:R-:W-:-:S03]  /*b680*/  UMOV UR8, 0xffffffff ;  /* 0xffffffff00087882 */ /* 0x000fc60000000000 */
[----:B------:R-:W-:Y:S05]  /*b690*/  BRA.DIV UR8, `(.L_x_306) ;  /* 0x0000000608147947 */ /* 0x000fea000b800000 */
[----:B------:R-:W-:-:S13]  /*b6a0*/  ELECT P6, URZ, PT ;  /* 0x00000000003f782f */ /* 0x000fda00038c0000 */
.L_x_320:
[----:B------:R-:W-:Y:S04]  /*b6b0*/  BSSY B0, `(.L_x_307) ;  /* 0x000002b000007945 */ /* 0x000fe80003800000 */
[----:B------:R-:W-:Y:S05]  /*b6c0*/  @!P6 BRA `(.L_x_308) ;  /* 0x0000000000a4e947 */ /* 0x000fea0003800000 */
[----:B------:R-:W-:-:S04]  /*b6d0*/  LOP3.LUT R19, R19, 0x2, RZ, 0xfc, !PT ;  /* 0x0000000213137812 */ /* 0x000fc800078efcff */
[----:B------:R-:W-:-:S13]  /*b6e0*/  ISETP.NE.AND P0, PT, R19, 0x3, PT ;  /* 0x000000031300780c */ /* 0x000fda0003f05270 */
[----:B------:R-:W-:Y:S05]  /*b6f0*/  @!P0 BRA `(.L_x_309) ;  /* 0x0000000000048947 */ /* 0x000fea0003800000 */
[----:B------:R-:W-:Y:S01]  /*b700*/  BPT.TRAP 0x1 ;  /* 0x000000040000795c */ /* 0x000fe20000300000 */
.L_x_309:
[----:B------:R-:W0:Y:S01]  /*b710*/  S2R R3, SR_CgaCtaId ;  /* 0x0000000000037919 */ /* 0x000e220000008800 */
[----:B------:R-:W-:Y:S02]  /*b720*/  MOV R0, 0x400 ;  /* 0x0000040000007802 */ /* 0x000fe40000000f00 */
[----:B------:R-:W-:Y:S02]  /*b730*/  SHF.L.U32 R2, R10, 0x1f, RZ ;  /* 0x0000001f0a027819 */ /* 0x000fe400000006ff */
[----:B0-----:R-:W-:-:S05]  /*b740*/  LEA R0, R3, R0, 0x18 ;  /* 0x0000000003007211 */ /* 0x001fca00078ec0ff */
[----:B------:R-:W-:-:S04]  /*b750*/  VIADD R0, R0, 0x20 ;  /* 0x0000002000007836 */ /* 0x000fc80000000000 */
[C---:B------:R-:W-:Y:S02]  /*b760*/  IMAD R5, R9.reuse, 0x8, R0 ;  /* 0x0000000809057824 */ /* 0x040fe400078e0200 */
[----:B------:R-:W-:Y:S02]  /*b770*/  VIADD R9, R9, 0x1 ;  /* 0x0000000109097836 */ /* 0x000fe40000000000 */
[----:B------:R-:W0:Y:S03]  /*b780*/  SYNCS.PHASECHK.TRANS64.TRYWAIT P0, [R5+URZ], R2 ;  /* 0x00000002050075a7 */ /* 0x000e26000800017f */
[----:B------:R-:W-:-:S04]  /*b790*/  ISETP.NE.AND P1, PT, R9, 0x4, PT ;  /* 0x000000040900780c */ /* 0x000fc80003f25270 */
[----:B------:R-:W-:Y:S02]  /*b7a0*/  SEL R3, RZ, 0x1, P1 ;  /* 0x00000001ff037807 */ /* 0x000fe40000800000 */
[----:B------:R-:W-:Y:S02]  /*b7b0*/  SEL R9, R9, RZ, P1 ;  /* 0x000000ff09097207 */ /* 0x000fe40000800000 */
[----:B------:R-:W-:-:S03]  /*b7c0*/  LOP3.LUT R10, R10, R3, RZ, 0x3c, !PT ;  /* 0x000000030a0a7212 */ /* 0x000fc600078e3cff */
[----:B------:R-:W-:Y:S01]  /*b7d0*/  IMAD R7, R9, 0x8, R0 ;  /* 0x0000000809077824 */ /* 0x000fe200078e0200 */
[----:B------:R-:W-:Y:S01]  /*b7e0*/  SHF.L.U32 R4, R10, 0x1f, RZ ;  /* 0x0000001f0a047819 */ /* 0x000fe200000006ff */
[----:B0-----:R-:W-:Y:S06]  /*b7f0*/  @!P0 BRA `(.L_x_310) ;  /* 0x0000000000dc8947 */ /* 0x001fec0003800000 */
.L_x_321:
[----:B------:R-:W1:Y:S01]  /*b800*/  SYNCS.PHASECHK.TRANS64.TRYWAIT P0, [R7+URZ], R4 ;  /* 0x00000004070075a7 */ /* 0x000e62000800017f */
[----:B0-----:R-:W-:-:S05]  /*b810*/  VIADD R2, R9, 0x1 ;  /* 0x0000000109027836 */ /* 0x001fca0000000000 */
[----:B------:R-:W-:-:S04]  /*b820*/  ISETP.NE.AND P1, PT, R2, 0x4, PT ;  /* 0x000000040200780c */ /* 0x000fc80003f25270 */
[----:B------:R-:W-:Y:S02]  /*b830*/  SEL R3, RZ, 0x1, P1 ;  /* 0x00000001ff037807 */ /* 0x000fe40000800000 */
[----:B------:R-:W-:Y:S02]  /*b840*/  SEL R9, R2, RZ, P1 ;  /* 0x000000ff02097207 */ /* 0x000fe40000800000 */
[----:B------:R-:W-:-:S03]  /*b850*/  LOP3.LUT R11, R10, R3, RZ, 0x3c, !PT ;  /* 0x000000030a0b7212 */ /* 0x000fc600078e3cff */
[----:B------:R-:W-:Y:S01]  /*b860*/  IMAD R6, R9, 0x8, R0 ;  /* 0x0000000809067824 */ /* 0x000fe200078e0200 */
[----:B------:R-:W-:Y:S01]  /*b870*/  SHF.L.U32 R5, R11, 0x1f, RZ ;  /* 0x0000001f0b057819 */ /* 0x000fe200000006ff */
[----:B-1----:R-:W-:Y:S06]  /*b880*/  @!P0 BRA `(.L_x_311) ;  /* 0x0000000000cc8947 */ /* 0x002fec0003800000 */
.L_x_322:
[----:B------:R-:W1:Y:S01]  /*b890*/  SYNCS.PHASECHK.TRANS64.TRYWAIT P0, [R6+URZ], R5 ;  /* 0x00000005060075a7 */ /* 0x000e62000800017f */
[----:B------:R-:W-:-:S05]  /*b8a0*/  VIADD R2, R9, 0x1 ;  /* 0x0000000109027836 */ /* 0x000fca0000000000 */
[----:B------:R-:W-:-:S04]  /*b8b0*/  ISETP.NE.AND P1, PT, R2, 0x4, PT ;  /* 0x000000040200780c */ /* 0x000fc80003f25270 */
[----:B0-----:R-:W-:Y:S02]  /*b8c0*/  SEL R4, RZ, 0x1, P1 ;  /* 0x00000001ff047807 */ /* 0x001fe40000800000 */
[----:B------:R-:W-:Y:S02]  /*b8d0*/  SEL R3, R2, RZ, P1 ;  /* 0x000000ff02037207 */ /* 0x000fe40000800000 */
[----:B------:R-:W-:Y:S01]  /*b8e0*/  LOP3.LUT R4, R11, R4, RZ, 0x3c, !PT ;  /* 0x000000040b047212 */ /* 0x000fe200078e3cff */
[----:B-1----:R-:W-:Y:S06]  /*b8f0*/  @!P0 BRA `(.L_x_312) ;  /* 0x0000000000c48947 */ /* 0x002fec0003800000 */
.L_x_323:
[----:B------:R-:W-:Y:S01]  /*b900*/  IMAD R3, R3, 0x8, R0 ;  /* 0x0000000803037824 */ /* 0x000fe200078e0200 */
[----:B------:R-:W-:-:S07]  /*b910*/  SHF.L.U32 R0, R4, 0x1f, RZ ;  /* 0x0000001f04007819 */ /* 0x000fce00000006ff */
.L_x_313:
[----:B-1----:R1:W2:Y:S02]  /*b920*/  SYNCS.PHASECHK.TRANS64.TRYWAIT P0, [R3+URZ], R0 ;  /* 0x00000000030075a7 */ /* 0x0022a4000800017f */
[----:B--2---:R-:W-:Y:S05]  /*b930*/  @!P0 NANOSLEEP.SYNCS 0x989680 ;  /* 0x009896800000895d */ /* 0x004fea0003900000 */
[----:B------:R-:W2:Y:S02]  /*b940*/  @!P0 SYNCS.PHASECHK.TRANS64 P0, [R3+URZ], R0 ;  /* 0x00000000030085a7 */ /* 0x000ea4000800007f */
[----:B--2---:R-:W-:Y:S05]  /*b950*/  @!P0 BRA `(.L_x_313) ;  /* 0xfffffffc00f08947 */ /* 0x004fea000383ffff */
.L_x_308:
[----:B------:R-:W-:Y:S05]  /*b960*/  BSYNC B0 ;  /* 0x0000000000007941 */ /* 0x000fea0003800000 */
.L_x_307:
[----:B------:R-:W-:Y:S05]  /*b970*/  EXIT ;  /* 0x000000000000794d */ /* 0x000fea0003800000 */
.L_x_21:
[----:B---3--:R3:W4:Y:S02]  /*b980*/  SYNCS.PHASECHK.TRANS64.TRYWAIT P1, [R3+URZ], R0 ;  /* 0x00000000030075a7 */ /* 0x008724000802017f */
[----:B----4-:R-:W-:Y:S05]  /*b990*/  @!P1 NANOSLEEP.SYNCS 0x989680 ;  /* 0x009896800000995d */ /* 0x010fea0003900000 */
[----:B------:R-:W4:Y:S02]  /*b9a0*/  @!P1 SYNCS.PHASECHK.TRANS64 P1, [R3+URZ], R0 ;  /* 0x00000000030095a7 */ /* 0x000f24000802007f */
[----:B----4-:R-:W-:Y:S05]  /*b9b0*/  @!P1 BRA `(.L_x_21) ;  /* 0xfffffffc00f09947 */ /* 0x010fea000383ffff */
[----:B------:R-:W-:Y:S05]  /*b9c0*/  BRA `(.L_x_20) ;  /* 0xffffff5800d47947 */ /* 0x000fea000383ffff */
.L_x_26:
[----:B-1----:R1:W2:Y:S02]  /*b9d0*/  SYNCS.PHASECHK.TRANS64.TRYWAIT P1, [R5+URZ], R4 ;  /* 0x00000004050075a7 */ /* 0x0022a4000802017f */
[----:B--2---:R-:W-:Y:S05]  /*b9e0*/  @!P1 NANOSLEEP.SYNCS 0x989680 ;  /* 0x009896800000995d */ /* 0x004fea0003900000 */
[----:B------:R-:W2:Y:S02]  /*b9f0*/  @!P1 SYNCS.PHASECHK.TRANS64 P1, [R5+URZ], R4 ;  /* 0x00000004050095a7 */ /* 0x000ea4000802007f */
[----:B--2---:R-:W-:Y:S05]  /*ba00*/  @!P1 BRA `(.L_x_26) ;  /* 0xfffffffc00f09947 */ /* 0x004fea000383ffff */
[----:B------:R-:W-:Y:S05]  /*ba10*/  BRA `(.L_x_25) ;  /* 0xffffff5c00d07947 */ /* 0x000fea000383ffff */
.L_x_295:
[----:B------:R-:W-:Y:S01]  /*ba20*/  BSSY B1, `(.L_x_314) ;  /* 0x0000006000017945 */ /* 0x000fe20003800000 */
[----:B------:R-:W-:-:S07]  /*ba30*/  IMAD.MOV.U32 R15, RZ, RZ, -0x1 ;  /* 0xffffffffff0f7424 */ /* 0x000fce00078e00ff */
[----:B------:R-:W-:Y:S05]  /*ba40*/  WARPSYNC.COLLECTIVE R15, `(.L_x_315) ;  /* 0x000000000f0c7348 */ /* 0x000fea0003c00000 */
[----:B------:R-:W-:Y:S02]  /*ba50*/  ELECT P6, UR62, PT ;  /* 0x00000000003e782f */ /* 0x000fe400038c0000 */
[----:B------:R-:W-:Y:S01]  /*ba60*/  MOV R14, UR62 ;  /* 0x0000003e000e7c02 */ /* 0x000fe20008000f00 */
[----:B------:R-:W-:Y:S10]  /*ba70*/  ENDCOLLECTIVE ;  /* 0x000000000000791b */ /* 0x000ff40003800000 */
.L_x_315:
[----:B------:R-:W-:Y:S05]  /*ba80*/  BSYNC B1 ;  /* 0x0000000000017941 */ /* 0x000fea0003800000 */
.L_x_314:
[----:B------:R-:W-:Y:S05]  /*ba90*/  BRA `(.L_x_316) ;  /* 0xfffffff000347947 */ /* 0x000fea000383ffff */
.L_x_298:
[----:B-1----:R1:W2:Y:S02]  /*baa0*/  SYNCS.PHASECHK.TRANS64.TRYWAIT P0, [R22+URZ+0x20], R7 ;  /* 0x00002007160075a7 */ /* 0x0022a4000800017f */
[----:B--2---:R-:W-:Y:S05]  /*bab0*/  @!P0 NANOSLEEP.SYNCS 0x989680 ;  /* 0x009896800000895d */ /* 0x004fea0003900000 */
[----:B------:R-:W2:Y:S02]  /*bac0*/  @!P0 SYNCS.PHASECHK.TRANS64 P0, [R22+URZ+0x20], R7 ;  /* 0x00002007160085a7 */ /* 0x000ea4000800007f */
[----:B--2---:R-:W-:Y:S05]  /*bad0*/  @!P0 BRA `(.L_x_298) ;  /* 0xfffffffc00f08947 */ /* 0x004fea000383ffff */
[----:B------:R-:W-:Y:S05]  /*bae0*/  BRA `(.L_x_317) ;  /* 0xfffffff000707947 */ /* 0x000fea000383ffff */
.L_x_306:
[----:B------:R-:W-:Y:S01]  /*baf0*/  BSSY B0, `(.L_x_318) ;  /* 0x0000006000007945 */ /* 0x000fe20003800000 */
[----:B------:R-:W-:-:S07]  /*bb00*/  IMAD.MOV.U32 R15, RZ, RZ, -0x1 ;  /* 0xffffffffff0f7424 */ /* 0x000fce00078e00ff */
[----:B------:R-:W-:Y:S05]  /*bb10*/  WARPSYNC.COLLECTIVE R15, `(.L_x_319) ;  /* 0x000000000f0c7348 */ /* 0x000fea0003c00000 */
[----:B------:R-:W-:Y:S02]  /*bb20*/  ELECT P6, UR62, PT ;  /* 0x00000000003e782f */ /* 0x000fe400038c0000 */
[----:B------:R-:W-:Y:S01]  /*bb30*/  MOV R14, UR62 ;  /* 0x0000003e000e7c02 */ /* 0x000fe20008000f00 */
[----:B------:R-:W-:Y:S10]  /*bb40*/  ENDCOLLECTIVE ;  /* 0x000000000000791b */ /* 0x000ff40003800000 */
.L_x_319:
[----:B------:R-:W-:Y:S05]  /*bb50*/  BSYNC B0 ;  /* 0x0000000000007941 */ /* 0x000fea0003800000 */
.L_x_318:
[----:B------:R-:W-:Y:S05]  /*bb60*/  BRA `(.L_x_320) ;  /* 0xfffffff800d07947 */ /* 0x000fea000383ffff */
.L_x_310:
[----:B0-----:R0:W1:Y:S02]  /*bb70*/  SYNCS.PHASECHK.TRANS64.TRYWAIT P0, [R5+URZ], R2 ;  /* 0x00000002050075a7 */ /* 0x001064000800017f */
[----:B-1----:R-:W-:Y:S05]  /*bb80*/  @!P0 NANOSLEEP.SYNCS 0x989680 ;  /* 0x009896800000895d */ /* 0x002fea0003900000 */
[----:B------:R-:W1:Y:S02]  /*bb90*/  @!P0 SYNCS.PHASECHK.TRANS64 P0, [R5+URZ], R2 ;  /* 0x00000002050085a7 */ /* 0x000e64000800007f */
[----:B-1----:R-:W-:Y:S05]  /*bba0*/  @!P0 BRA `(.L_x_310) ;  /* 0xfffffffc00f08947 */ /* 0x002fea000383ffff */
[----:B------:R-:W-:Y:S05]  /*bbb0*/  BRA `(.L_x_321) ;  /* 0xfffffffc00107947 */ /* 0x000fea000383ffff */
.L_x_311:
[----:B0-----:R0:W1:Y:S02]  /*bbc0*/  SYNCS.PHASECHK.TRANS64.TRYWAIT P0, [R7+URZ], R4 ;  /* 0x00000004070075a7 */ /* 0x001064000800017f */
[----:B-1----:R-:W-:Y:S05]  /*bbd0*/  @!P0 NANOSLEEP.SYNCS 0x989680 ;  /* 0x009896800000895d */ /* 0x002fea0003900000 */
[----:B------:R-:W1:Y:S02]  /*bbe0*/  @!P0 SYNCS.PHASECHK.TRANS64 P0, [R7+URZ], R4 ;  /* 0x00000004070085a7 */ /* 0x000e64000800007f */
[----:B-1----:R-:W-:Y:S05]  /*bbf0*/  @!P0 BRA `(.L_x_311) ;  /* 0xfffffffc00f08947 */ /* 0x002fea000383ffff */
[----:B------:R-:W-:Y:S05]  /*bc00*/  BRA `(.L_x_322) ;  /* 0xfffffffc00207947 */ /* 0x000fea000383ffff */
.L_x_312:
[----:B0-----:R0:W1:Y:S02]  /*bc10*/  SYNCS.PHASECHK.TRANS64.TRYWAIT P0, [R6+URZ], R5 ;  /* 0x00000005060075a7 */ /* 0x001064000800017f */
[----:B-1----:R-:W-:Y:S05]  /*bc20*/  @!P0 NANOSLEEP.SYNCS 0x989680 ;  /* 0x009896800000895d */ /* 0x002fea0003900000 */
[----:B------:R-:W1:Y:S02]  /*bc30*/  @!P0 SYNCS.PHASECHK.TRANS64 P0, [R6+URZ], R5 ;  /* 0x00000005060085a7 */ /* 0x000e64000800007f */
[----:B-1----:R-:W-:Y:S05]  /*bc40*/  @!P0 BRA `(.L_x_312) ;  /* 0xfffffffc00f08947 */ /* 0x002fea000383ffff */
[----:B------:R-:W-:Y:S05]  /*bc50*/  BRA `(.L_x_323) ;  /* 0xfffffffc00287947 */ /* 0x000fea000383ffff */
.L_x_324:
[----:B------:R-:W-:-:S00]  /*bc60*/  BRA `(.L_x_324) ;  /* 0xfffffffc00fc7947 */ /* 0x000fc0000383ffff */
[----:B------:R-:W-:-:S00]  /*bc70*/  NOP ;  /* 0x0000000000007918 */ /* 0x000fc00000000000 */
        /* <DEDUP_REMOVED lines=8> */
.L_x_325:


//--------------------- .nv.global.init           --------------------------
	.section	.nv.global.init,"aw",@progbits
.nv.global.init:
	.type		$str$22,@object
	.size		$str$22,($str$23 - $str$22)
$str$22:
        /*0000*/ 	.byte	0x6b, 0x5f, 0x74, 0x69, 0x6c, 0x65, 0x5f, 0x63, 0x6f, 0x75, 0x6e, 0x74, 0x20, 0x3e, 0x3d, 0x20
        /*0010*/ 	.byte	0x31, 0x00
	.type		$str$23,@object
	.size		$str$23,(__unnamed_1 - $str$23)
$str$23:
        /*0012*/ 	.byte	0x2f, 0x74, 0x6d, 0x70, 0x2f, 0x63, 0x75, 0x74, 0x6c, 0x61, 0x73, 0x73, 0x5f, 0x73, 0x77, 0x65
        /*0022*/ 	.byte	0x65, 0x70, 0x5f, 0x73, 0x72, 0x63, 0x2f, 0x69, 0x6e, 0x63, 0x6c, 0x75, 0x64, 0x65, 0x2f, 0x63
        /*0032*/ 	.byte	0x75, 0x74, 0x6c, 0x61, 0x73, 0x73, 0x2f, 0x67, 0x65, 0x6d, 0x6d, 0x2f, 0x63, 0x6f, 0x6c, 0x6c
        /*0042*/ 	.byte	0x65, 0x63, 0x74, 0x69, 0x76, 0x65, 0x2f, 0x73, 0x6d, 0x39, 0x30, 0x5f, 0x6d, 0x6d, 0x61, 0x5f
        /*0052*/ 	.byte	0x74, 0x6d, 0x61, 0x5f, 0x67, 0x6d, 0x6d, 0x61, 0x5f, 0x73, 0x73, 0x5f, 0x77, 0x61, 0x72, 0x70
        /*0062*/ 	.byte	0x73, 0x70, 0x65, 0x63, 0x69, 0x61, 0x6c, 0x69, 0x7a, 0x65, 0x64, 0x2e, 0x68, 0x70, 0x70, 0x00
	.type		__unnamed_1,@object
	.size		__unnamed_1,(.L_0 - __unnamed_1)
__unnamed_1:
        /*0072*/ 	.byte	0x76, 0x6f, 0x69, 0x64, 0x20, 0x63, 0x75, 0x74, 0x6c, 0x61, 0x73, 0x73, 0x3a, 0x3a, 0x67, 0x65
        /* <DEDUP_REMOVED lines=181> */
.L_0:


//--------------------- .nv.shared._ZN7cutlass13device_kernelINS_4gemm6kernel13GemmUniversalIN4cute5tupleIJiiiiEEENS1_10collective13CollectiveMmaINS1_34MainloopSm90TmaGmmaWarpSpecializedILi4ENS5_IJNS4_1CILi2EEESB_NSA_ILi1EEEEEENS1_35KernelTmaWarpSpecializedCooperativeEEENS5_IJNSA_ILi128EEENSA_ILi256EEENSA_ILi64EEEEEENS_6half_tENS5_IJlSC_lEEESK_SL_NS4_8TiledMMAINS4_8MMA_AtomIJNS4_4SM904GMMA26MMA_64x256x16_F32F16F16_SSILNSP_5MajorE0ELSR_0ELNSP_7ScaleInE1ELSS_1EEEEEENS4_6LayoutINS5_IJSB_SC_SC_EEENS5_IJSC_NSA_ILi0EEESX_EEEEENS5_IJNS4_10UnderscoreES10_S10_EEEEENS4_23SM90_TMA_LOAD_MULTICASTENS4_14ComposedLayoutINS4_7SwizzleILi3ELi4ELi3EEENS4_18smem_ptr_flag_bitsILi16EEENSV_INS5_IJNSA_ILi8EEESI_EEENS5_IJSI_SC_EEEEEEEvNS4_8identityES13_S1D_vS1E_EENS_8epilogue10collective6detail29Sm90TmaWarpSpecializedAdapterINS1H_15DefaultEpilogueISK_SL_SL_NS1G_6thread17LinearCombinationISK_Li1EffLNS1L_9ScaleType4KindE0ELNS_15FloatRoundStyleE2ESK_EENS1_15EpilogueDefaultEEEEEvvEEEEvNT_6ParamsE --------------------------
	.section	.nv.shared._ZN7cutlass13device_kernelINS_4gemm6kernel13GemmUniversalIN4cute5tupleIJiiiiEEENS1_10collective13CollectiveMmaINS1_34MainloopSm90TmaGmmaWarpSpecializedILi4ENS5_IJNS4_1CILi2EEESB_NSA_ILi1EEEEEENS1_35KernelTmaWarpSpecializedCooperativeEEENS5_IJNSA_ILi128EEENSA_ILi256EEENSA_ILi64EEEEEENS_6half_tENS5_IJlSC_lEEESK_SL_NS4_8TiledMMAINS4_8MMA_AtomIJNS4_4SM904GMMA26MMA_64x256x16_F32F16F16_SSILNSP_5MajorE0ELSR_0ELNSP_7ScaleInE1ELSS_1EEEEEENS4_6LayoutINS5_IJSB_SC_SC_EEENS5_IJSC_NSA_ILi0EEESX_EEEEENS5_IJNS4_10UnderscoreES10_S10_EEEEENS4_23SM90_TMA_LOAD_MULTICASTENS4_14ComposedLayoutINS4_7SwizzleILi3ELi4ELi3EEENS4_18smem_ptr_flag_bitsILi16EEENSV_INS5_IJNSA_ILi8EEESI_EEENS5_IJSI_SC_EEEEEEEvNS4_8identityES13_S1D_vS1E_EENS_8epilogue10collective6detail29Sm90TmaWarpSpecializedAdapterINS1H_15DefaultEpilogueISK_SL_SL_NS1G_6thread17LinearCombinationISK_Li1EffLNS1L_9ScaleType4KindE0ELNS_15FloatRoundStyleE2ESK_EENS1_15EpilogueDefaultEEEEEvvEEEEvNT_6ParamsE,"aw",@nobits
	.sectionflags	@""
	.align	16
	.zero		1024


//--------------------- .nv.shared.reserved.0     --------------------------
	.section	.nv.shared.reserved.0,"aw",@nobits
	.weak		__nv_reservedSMEM_offset_0_alias
	.size		__nv_reservedSMEM_offset_0_alias, 0, 0
	.other		__nv_reservedSMEM_offset_0_alias,@"STO_CUDA_RESERVED_SHARED STV_DEFAULT"
__nv_reservedSMEM_offset_0_alias:
	.zero		0


//--------------------- .nv.global                --------------------------
	.section	.nv.global,"aw",@nobits
.nv.global:
	.type		_ZN40_INTERNAL_cec8e3df_4_k_cu_aed27d1a_262634cute1_E,@object
	.size		_ZN40_INTERNAL_cec8e3df_4_k_cu_aed27d1a_262634cute1_E,(_ZN40_INTERNAL_cec8e3df_4_k_cu_aed27d1a_262634cuda3std3__45__cpo6cbeginE - _ZN40_INTERNAL_cec8e3df_4_k_cu_aed27d1a_262634cute1_E)
_ZN40_INTERNAL_cec8e3df_4_k_cu_aed27d1a_262634cute1_E:
	.zero		1
	.type		_ZN40_INTERNAL_cec8e3df_4_k_cu_aed27d1a_262634cuda3std3__45__cpo6cbeginE,@object
	.size		_ZN40_INTERNAL_cec8e3df_4_k_cu_aed27d1a_262634cuda3std3__45__cpo6cbeginE,(_ZN40_INTERNAL_cec8e3df_4_k_cu_aed27d1a_262634cuda3std3__48in_placeE - _ZN40_INTERNAL_cec8e3df_4_k_cu_aed27d1a_262634cuda3std3__45__cpo6cbeginE)
_ZN40_INTERNAL_cec8e3df_4_k_cu_aed27d1a_262634cuda3std3__45__cpo6cbeginE:
	.zero		1
	.type		_ZN40_INTERNAL_cec8e3df_4_k_cu_aed27d1a_262634cuda3std3__48in_placeE,@object
	.size		_ZN40_INTERNAL_cec8e3df_4_k_cu_aed27d1a_262634cuda3std3__48in_placeE,(_ZN40_INTERNAL_cec8e3df_4_k_cu_aed27d1a_262634cuda3std6ranges3__45__cpo9iter_moveE - _ZN40_INTERNAL_cec8e3df_4_k_cu_aed27d1a_262634cuda3std3__48in_placeE)
_ZN40_INTERNAL_cec8e3df_4_k_cu_aed27d1a_262634cuda3std3__48in_placeE:
	.zero		1
	.type		_ZN40_INTERNAL_cec8e3df_4_k_cu_aed27d1a_262634cuda3std6ranges3__45__cpo9iter_moveE,@object
	.size		_ZN40_INTERNAL_cec8e3df_4_k_cu_aed27d1a_262634cuda3std6ranges3__45__cpo9iter_moveE,(_ZN40_INTERNAL_cec8e3df_4_k_cu_aed27d1a_262634cuda3std3__45__cpo5beginE - _ZN40_INTERNAL_cec8e3df_4_k_cu_aed27d1a_262634cuda3std6ranges3__45__cpo9iter_moveE)
_ZN40_INTERNAL_cec8e3df_4_k_cu_aed27d1a_262634cuda3std6ranges3__45__cpo9iter_moveE:
	.zero		1
	.type		_ZN40_INTERNAL_cec8e3df_4_k_cu_aed27d1a_262634cuda3std3__45__cpo5beginE,@object
	.size		_ZN40_INTERNAL_cec8e3df_4_k_cu_aed27d1a_262634cuda3std3__45__cpo5beginE,(_ZN40_INTERNAL_cec8e3df_4_k_cu_aed27d1a_262634cuda3std3__442_GLOBAL__N__cec8e3df_4_k_cu_aed27d1a_262636ignoreE - _ZN40_INTERNAL_cec8e3df_4_k_cu_aed27d1a_262634cuda3std3__45__cpo5beginE)
_ZN40_INTERNAL_cec8e3df_4_k_cu_aed27d1a_262634cuda3std3__45__cpo5beginE:
	.zero		1
	.type		_ZN40_INTERNAL_cec8e3df_4_k_cu_aed27d1a_262634cuda3std3__442_GLOBAL__N__cec8e3df_4_k_cu_aed27d1a_262636ignoreE,@object
	.size		_ZN40_INTERNAL_cec8e3df_4_k_cu_aed27d1a_262634cuda3std3__442_GLOBAL__N__cec8e3df_4_k_cu_aed27d1a_262636ignoreE,(_ZN40_INTERNAL_cec8e3df_4_k_cu_aed27d1a_262634cute7productE - _ZN40_INTERNAL_cec8e3df_4_k_cu_aed27d1a_262634cuda3std3__442_GLOBAL__N__cec8e3df_4_k_cu_aed27d1a_262636ignoreE)
_ZN40_INTERNAL_cec8e3df_4_k_cu_aed27d1a_262634cuda3std3__442_GLOBAL__N__cec8e3df_4_k_cu_aed27d1a_262636ignoreE:
	.zero		1
	.type		_ZN40_INTERNAL_cec8e3df_4_k_cu_aed27d1a_262634cute7productE,@object
	.size		_ZN40_INTERNAL_cec8e3df_4_k_cu_aed27d1a_262634cute7productE,(_ZN40_INTERNAL_cec8e3df_4_k_cu_aed27d1a_262634cuda3std3__45__cpo3endE - _ZN40_INTERNAL_cec8e3df_4_k_cu_aed27d1a_262634cute7productE)
_ZN40_INTERNAL_cec8e3df_4_k_cu_aed27d1a_262634cute7productE:
	.zero		1
	.type		_ZN40_INTERNAL_cec8e3df_4_k_cu_aed27d1a_262634cuda3std3__45__cpo3endE,@object
	.size		_ZN40_INTERNAL_cec8e3df_4_k_cu_aed27d1a_262634cuda3std3__45__cpo3endE,(_ZN40_INTERNAL_cec8e3df_4_k_cu_aed27d1a_262634cuda3std3__419piecewise_constructE - _ZN40_INTERNAL_cec8e3df_4_k_cu_aed27d1a_262634cuda3std3__45__cpo3endE)
_ZN40_INTERNAL_cec8e3df_4_k_cu_aed27d1a_262634cuda3std3__45__cpo3endE:
	.zero		1
	.type		_ZN40_INTERNAL_cec8e3df_4_k_cu_aed27d1a_262634cuda3std3__419piecewise_constructE,@object
	.size		_ZN40_INTERNAL_cec8e3df_4_k_cu_aed27d1a_262634cuda3std3__419piecewise_constructE,(_ZN40_INTERNAL_cec8e3df_4_k_cu_aed27d1a_262634cuda3std3__45__cpo4cendE - _ZN40_INTERNAL_cec8e3df_4_k_cu_aed27d1a_262634cuda3std3__419piecewise_constructE)
_ZN40_INTERNAL_cec8e3df_4_k_cu_aed27d1a_262634cuda3std3__419piecewise_constructE:
	.zero		1
	.type		_ZN40_INTERNAL_cec8e3df_4_k_cu_aed27d1a_262634cuda3std3__45__cpo4cendE,@object
	.size		_ZN40_INTERNAL_cec8e3df_4_k_cu_aed27d1a_262634cuda3std3__45__cpo4cendE,(_ZN40_INTERNAL_cec8e3df_4_k_cu_aed27d1a_262634cuda3std6ranges3__45__cpo4swapE - _ZN40_INTERNAL_cec8e3df_4_k_cu_aed27d1a_262634cuda3std3__45__cpo4cendE)
_ZN40_INTERNAL_cec8e3df_4_k_cu_aed27d1a_262634cuda3std3__45__cpo4cendE:
	.zero		1
	.type		_ZN40_INTERNAL_cec8e3df_4_k_cu_aed27d1a_262634cuda3std6ranges3__45__cpo4swapE,@object
	.size		_ZN40_INTERNAL_cec8e3df_4_k_cu_aed27d1a_262634cuda3std6ranges3__45__cpo4swapE,(.L_8 - _ZN40_INTERNAL_cec8e3df_4_k_cu_aed27d1a_262634cuda3std6ranges3__45__cpo4swapE)
_ZN40_INTERNAL_cec8e3df_4_k_cu_aed27d1a_262634cuda3std6ranges3__45__cpo4swapE:
	.zero		1
.L_8:


//--------------------- .nv.constant0._ZN7cutlass13device_kernelINS_4gemm6kernel13GemmUniversalIN4cute5tupleIJiiiiEEENS1_10collective13CollectiveMmaINS1_34MainloopSm90TmaGmmaWarpSpecializedILi4ENS5_IJNS4_1CILi2EEESB_NSA_ILi1EEEEEENS1_35KernelTmaWarpSpecializedCooperativeEEENS5_IJNSA_ILi128EEENSA_ILi256EEENSA_ILi64EEEEEENS_6half_tENS5_IJlSC_lEEESK_SL_NS4_8TiledMMAINS4_8MMA_AtomIJNS4_4SM904GMMA26MMA_64x256x16_F32F16F16_SSILNSP_5MajorE0ELSR_0ELNSP_7ScaleInE1ELSS_1EEEEEENS4_6LayoutINS5_IJSB_SC_SC_EEENS5_IJSC_NSA_ILi0EEESX_EEEEENS5_IJNS4_10UnderscoreES10_S10_EEEEENS4_23SM90_TMA_LOAD_MULTICASTENS4_14ComposedLayoutINS4_7SwizzleILi3ELi4ELi3EEENS4_18smem_ptr_flag_bitsILi16EEENSV_INS5_IJNSA_ILi8EEESI_EEENS5_IJSI_SC_EEEEEEEvNS4_8identityES13_S1D_vS1E_EENS_8epilogue10collective6detail29Sm90TmaWarpSpecializedAdapterINS1H_15DefaultEpilogueISK_SL_SL_NS1G_6thread17LinearCombinationISK_Li1EffLNS1L_9ScaleType4KindE0ELNS_15FloatRoundStyleE2ESK_EENS1_15EpilogueDefaultEEEEEvvEEEEvNT_6ParamsE --------------------------
	.section	.nv.constant0._ZN7cutlass13device_kernelINS_4gemm6kernel13GemmUniversalIN4cute5tupleIJiiiiEEENS1_10collective13CollectiveMmaINS1_34MainloopSm90TmaGmmaWarpSpecializedILi4ENS5_IJNS4_1CILi2EEESB_NSA_ILi1EEEEEENS1_35KernelTmaWarpSpecializedCooperativeEEENS5_IJNSA_ILi128EEENSA_ILi256EEENSA_ILi64EEEEEENS_6half_tENS5_IJlSC_lEEESK_SL_NS4_8TiledMMAINS4_8MMA_AtomIJNS4_4SM904GMMA26MMA_64x256x16_F32F16F16_SSILNSP_5MajorE0ELSR_0ELNSP_7ScaleInE1ELSS_1EEEEEENS4_6LayoutINS5_IJSB_SC_SC_EEENS5_IJSC_NSA_ILi0EEESX_EEEEENS5_IJNS4_10UnderscoreES10_S10_EEEEENS4_23SM90_TMA_LOAD_MULTICASTENS4_14ComposedLayoutINS4_7SwizzleILi3ELi4ELi3EEENS4_18smem_ptr_flag_bitsILi16EEENSV_INS5_IJNSA_ILi8EEESI_EEENS5_IJSI_SC_EEEEEEEvNS4_8identityES13_S1D_vS1E_EENS_8epilogue10collective6detail29Sm90TmaWarpSpecializedAdapterINS1H_15DefaultEpilogueISK_SL_SL_NS1G_6thread17LinearCombinationISK_Li1EffLNS1L_9ScaleType4KindE0ELNS_15FloatRoundStyleE2ESK_EENS1_15EpilogueDefaultEEEEEvvEEEEvNT_6ParamsE,"a",@progbits
	.sectionflags	@""
	.align	4
.nv.constant0._ZN7cutlass13device_kernelINS_4gemm6kernel13GemmUniversalIN4cute5tupleIJiiiiEEENS1_10collective13CollectiveMmaINS1_34MainloopSm90TmaGmmaWarpSpecializedILi4ENS5_IJNS4_1CILi2EEESB_NSA_ILi1EEEEEENS1_35KernelTmaWarpSpecializedCooperativeEEENS5_IJNSA_ILi128EEENSA_ILi256EEENSA_ILi64EEEEEENS_6half_tENS5_IJlSC_lEEESK_SL_NS4_8TiledMMAINS4_8MMA_AtomIJNS4_4SM904GMMA26MMA_64x256x16_F32F16F16_SSILNSP_5MajorE0ELSR_0ELNSP_7ScaleInE1ELSS_1EEEEEENS4_6LayoutINS5_IJSB_SC_SC_EEENS5_IJSC_NSA_ILi0EEESX_EEEEENS5_IJNS4_10UnderscoreES10_S10_EEEEENS4_23SM90_TMA_LOAD_MULTICASTENS4_14ComposedLayoutINS4_7SwizzleILi3ELi4ELi3EEENS4_18smem_ptr_flag_bitsILi16EEENSV_INS5_IJNSA_ILi8EEESI_EEENS5_IJSI_SC_EEEEEEEvNS4_8identityES13_S1D_vS1E_EENS_8epilogue10collective6detail29Sm90TmaWarpSpecializedAdapterINS1H_15DefaultEpilogueISK_SL_SL_NS1G_6thread17LinearCombinationISK_Li1EffLNS1L_9ScaleType4KindE0ELNS_15FloatRoundStyleE2ESK_EENS1_15EpilogueDefaultEEEEEvvEEEEvNT_6ParamsE:
	.zero		1664


//--------------------- SYMBOLS --------------------------

	.type		.nv.reservedSmem.offset0,@object
	.size		.nv.reservedSmem.offset0,0x4
	.type		__assertfail,@function
